	.target	sm_90a

	.elftype	@"ET_EXEC"


//--------------------- .note.nv.tkinfo           --------------------------
	.section	.note.nv.tkinfo,"",@"SHT_NOTE"
	.sectionflags	@"SHF_NOTE_NV_TKINFO"
	.tkinfo
        /*0018*/ 	.word	0x00000002
        /*0030*/ 	.string	""
        /*0030*/ 	.string	"ptxas"
        /*0030*/ 	.string	"Cuda compilation tools, release 13.0, V13.0.88"
        /*0030*/ 	.string	"Build cuda_13.0.r13.0/compiler.36424714_0"
        /*0030*/ 	.string	"-arch sm_90a -m 64 "



//--------------------- .note.nv.cuinfo           --------------------------
	.section	.note.nv.cuinfo,"",@"SHT_NOTE"
	.sectionflags	@"SHF_NOTE_NV_CUINFO"
        /*0018*/ 	.short	0x0002
        /*001a*/ 	.short	0x005a
        /*001c*/ 	.short	0x0082
	.zero		2


//--------------------- .nv.info                  --------------------------
	.section	.nv.info,"",@"SHT_CUDA_INFO"
	.align	4


	//----- nvinfo : EIATTR_REGCOUNT
	.align		4
        /*0000*/ 	.byte	0x04, 0x2f
        /*0002*/ 	.short	(.L_15 - .L_14)
	.align		4
.L_14:
        /*0004*/ 	.word	index@(_ZN7cutlass13device_kernelINS_4gemm6kernel13GemmUniversalIN4cute5tupleIJiiiiEEENS1_10collective13CollectiveMmaINS1_34MainloopSm90TmaGmmaWarpSpecializedILi9ENS5_IJNS4_1CILi2EEENSA_ILi1EEESC_EEENS1_35KernelTmaWarpSpecializedCooperativeEEENS5_IJNSA_ILi192EEENSA_ILi176EEENSA_ILi32EEEEEENS_6half_tENS5_IJlSC_lEEESK_SL_NS4_8TiledMMAINS4_8MMA_AtomIJNS4_4SM904GMMA25MMA_64x16x16_F32F16F16_SSILNSP_5MajorE0ELSR_0ELNSP_7ScaleInE1ELSS_1EEEEEENS4_6LayoutISD_NS5_IJSC_NSA_ILi0EEESW_EEEEENS5_IJNS4_10UnderscoreESZ_SZ_EEEEENS4_13SM90_TMA_LOADENS4_14ComposedLayoutINS4_7SwizzleILi2ELi4ELi3EEENS4_18smem_ptr_flag_bitsILi16EEENSV_INS5_IJNSA_ILi8EEESI_EEENS5_IJSI_SC_EEEEEEEvNS4_8identityENS4_23SM90_TMA_LOAD_MULTICASTES1C_vS1D_EENS_8epilogue10collective6detail29Sm90TmaWarpSpecializedAdapterINS1H_15DefaultEpilogueISK_SL_SL_NS1G_6thread17LinearCombinationISK_Li1EffLNS1L_9ScaleType4KindE0ELNS_15FloatRoundStyleE2ESK_EENS1_15EpilogueDefaultEEEEEvvEEEEvNT_6ParamsE)
        /*0008*/ 	.word	0x000000a8


	//----- nvinfo : EIATTR_FRAME_SIZE
	.align		4
.L_15:
        /*000c*/ 	.byte	0x04, 0x11
        /*000e*/ 	.short	(.L_17 - .L_16)
	.align		4
.L_16:
        /*0010*/ 	.word	index@(_ZN7cutlass13device_kernelINS_4gemm6kernel13GemmUniversalIN4cute5tupleIJiiiiEEENS1_10collective13CollectiveMmaINS1_34MainloopSm90TmaGmmaWarpSpecializedILi9ENS5_IJNS4_1CILi2EEENSA_ILi1EEESC_EEENS1_35KernelTmaWarpSpecializedCooperativeEEENS5_IJNSA_ILi192EEENSA_ILi176EEENSA_ILi32EEEEEENS_6half_tENS5_IJlSC_lEEESK_SL_NS4_8TiledMMAINS4_8MMA_AtomIJNS4_4SM904GMMA25MMA_64x16x16_F32F16F16_SSILNSP_5MajorE0ELSR_0ELNSP_7ScaleInE1ELSS_1EEEEEENS4_6LayoutISD_NS5_IJSC_NSA_ILi0EEESW_EEEEENS5_IJNS4_10UnderscoreESZ_SZ_EEEEENS4_13SM90_TMA_LOADENS4_14ComposedLayoutINS4_7SwizzleILi2ELi4ELi3EEENS4_18smem_ptr_flag_bitsILi16EEENSV_INS5_IJNSA_ILi8EEESI_EEENS5_IJSI_SC_EEEEEEEvNS4_8identityENS4_23SM90_TMA_LOAD_MULTICASTES1C_vS1D_EENS_8epilogue10collective6detail29Sm90TmaWarpSpecializedAdapterINS1H_15DefaultEpilogueISK_SL_SL_NS1G_6thread17LinearCombinationISK_Li1EffLNS1L_9ScaleType4KindE0ELNS_15FloatRoundStyleE2ESK_EENS1_15EpilogueDefaultEEEEEvvEEEEvNT_6ParamsE)
        /*0014*/ 	.word	0x00000008


	//----- nvinfo : EIATTR_MIN_STACK_SIZE
	.align		4
.L_17:
        /*0018*/ 	.byte	0x04, 0x12
        /*001a*/ 	.short	(.L_19 - .L_18)
	.align		4
.L_18:
        /*001c*/ 	.word	index@(_ZN7cutlass13device_kernelINS_4gemm6kernel13GemmUniversalIN4cute5tupleIJiiiiEEENS1_10collective13CollectiveMmaINS1_34MainloopSm90TmaGmmaWarpSpecializedILi9ENS5_IJNS4_1CILi2EEENSA_ILi1EEESC_EEENS1_35KernelTmaWarpSpecializedCooperativeEEENS5_IJNSA_ILi192EEENSA_ILi176EEENSA_ILi32EEEEEENS_6half_tENS5_IJlSC_lEEESK_SL_NS4_8TiledMMAINS4_8MMA_AtomIJNS4_4SM904GMMA25MMA_64x16x16_F32F16F16_SSILNSP_5MajorE0ELSR_0ELNSP_7ScaleInE1ELSS_1EEEEEENS4_6LayoutISD_NS5_IJSC_NSA_ILi0EEESW_EEEEENS5_IJNS4_10UnderscoreESZ_SZ_EEEEENS4_13SM90_TMA_LOADENS4_14ComposedLayoutINS4_7SwizzleILi2ELi4ELi3EEENS4_18smem_ptr_flag_bitsILi16EEENSV_INS5_IJNSA_ILi8EEESI_EEENS5_IJSI_SC_EEEEEEEvNS4_8identityENS4_23SM90_TMA_LOAD_MULTICASTES1C_vS1D_EENS_8epilogue10collective6detail29Sm90TmaWarpSpecializedAdapterINS1H_15DefaultEpilogueISK_SL_SL_NS1G_6thread17LinearCombinationISK_Li1EffLNS1L_9ScaleType4KindE0ELNS_15FloatRoundStyleE2ESK_EENS1_15EpilogueDefaultEEEEEvvEEEEvNT_6ParamsE)
        /*0020*/ 	.word	0x00000008
.L_19:


//--------------------- .nv.compat                --------------------------
	.section	.nv.compat,"",@"SHT_CUDA_COMPAT_INFO"
	.align	4
        /*0000*/ 	.byte	0x02, 0x09, 0x01, 0x00, 0x02, 0x02, 0x04, 0x00, 0x02, 0x05, 0x05, 0x00, 0x03, 0x07, 0x01, 0x01
        /*0010*/ 	.byte	0x02, 0x03, 0x01, 0x00, 0x02, 0x06, 0x01, 0x00, 0x04, 0x0b, 0x08, 0x00, 0x00, 0x00, 0x00, 0x00
        /*0020*/ 	.byte	0x00, 0x00, 0x00, 0x00


//--------------------- .nv.info._ZN7cutlass13device_kernelINS_4gemm6kernel13GemmUniversalIN4cute5tupleIJiiiiEEENS1_10collective13CollectiveMmaINS1_34MainloopSm90TmaGmmaWarpSpecializedILi9ENS5_IJNS4_1CILi2EEENSA_ILi1EEESC_EEENS1_35KernelTmaWarpSpecializedCooperativeEEENS5_IJNSA_ILi192EEENSA_ILi176EEENSA_ILi32EEEEEENS_6half_tENS5_IJlSC_lEEESK_SL_NS4_8TiledMMAINS4_8MMA_AtomIJNS4_4SM904GMMA25MMA_64x16x16_F32F16F16_SSILNSP_5MajorE0ELSR_0ELNSP_7ScaleInE1ELSS_1EEEEEENS4_6LayoutISD_NS5_IJSC_NSA_ILi0EEESW_EEEEENS5_IJNS4_10UnderscoreESZ_SZ_EEEEENS4_13SM90_TMA_LOADENS4_14ComposedLayoutINS4_7SwizzleILi2ELi4ELi3EEENS4_18smem_ptr_flag_bitsILi16EEENSV_INS5_IJNSA_ILi8EEESI_EEENS5_IJSI_SC_EEEEEEEvNS4_8identityENS4_23SM90_TMA_LOAD_MULTICASTES1C_vS1D_EENS_8epilogue10collective6detail29Sm90TmaWarpSpecializedAdapterINS1H_15DefaultEpilogueISK_SL_SL_NS1G_6thread17LinearCombinationISK_Li1EffLNS1L_9ScaleType4KindE0ELNS_15FloatRoundStyleE2ESK_EENS1_15EpilogueDefaultEEEEEvvEEEEvNT_6ParamsE --------------------------
	.section	.nv.info._ZN7cutlass13device_kernelINS_4gemm6kernel13GemmUniversalIN4cute5tupleIJiiiiEEENS1_10collective13CollectiveMmaINS1_34MainloopSm90TmaGmmaWarpSpecializedILi9ENS5_IJNS4_1CILi2EEENSA_ILi1EEESC_EEENS1_35KernelTmaWarpSpecializedCooperativeEEENS5_IJNSA_ILi192EEENSA_ILi176EEENSA_ILi32EEEEEENS_6half_tENS5_IJlSC_lEEESK_SL_NS4_8TiledMMAINS4_8MMA_AtomIJNS4_4SM904GMMA25MMA_64x16x16_F32F16F16_SSILNSP_5MajorE0ELSR_0ELNSP_7ScaleInE1ELSS_1EEEEEENS4_6LayoutISD_NS5_IJSC_NSA_ILi0EEESW_EEEEENS5_IJNS4_10UnderscoreESZ_SZ_EEEEENS4_13SM90_TMA_LOADENS4_14ComposedLayoutINS4_7SwizzleILi2ELi4ELi3EEENS4_18smem_ptr_flag_bitsILi16EEENSV_INS5_IJNSA_ILi8EEESI_EEENS5_IJSI_SC_EEEEEEEvNS4_8identityENS4_23SM90_TMA_LOAD_MULTICASTES1C_vS1D_EENS_8epilogue10collective6detail29Sm90TmaWarpSpecializedAdapterINS1H_15DefaultEpilogueISK_SL_SL_NS1G_6thread17LinearCombinationISK_Li1EffLNS1L_9ScaleType4KindE0ELNS_15FloatRoundStyleE2ESK_EENS1_15EpilogueDefaultEEEEEvvEEEEvNT_6ParamsE,"",@"SHT_CUDA_INFO"
	.sectionflags	@""
	.align	4


	//----- nvinfo : EIATTR_CUDA_API_VERSION
	.align		4
        /*0000*/ 	.byte	0x04, 0x37
        /*0002*/ 	.short	(.L_21 - .L_20)
.L_20:
        /*0004*/ 	.word	0x00000082


	//----- nvinfo : EIATTR_KPARAM_INFO
	.align		4
.L_21:
        /*0008*/ 	.byte	0x04, 0x17
        /*000a*/ 	.short	(.L_23 - .L_22)
.L_22:
        /*000c*/ 	.word	0x00000000
        /*0010*/ 	.short	0x0000
        /*0012*/ 	.short	0x0070
        /*0014*/ 	.byte	0x00, 0xf0, 0x01, 0x10


	//----- nvinfo : EIATTR_SPARSE_MMA_MASK
	.align		4
.L_23:
        /*0018*/ 	.byte	0x03, 0x50
        /*001a*/ 	.short	0x0000


	//----- nvinfo : EIATTR_MAXREG_COUNT
	.align		4
        /*001c*/ 	.byte	0x03, 0x1b
        /*001e*/ 	.short	0x00a8


	//----- nvinfo : EIATTR_NUM_BARRIERS
	.align		4
        /*0020*/ 	.byte	0x02, 0x4c
        /*0022*/ 	.byte	0x01
	.zero		1


	//----- nvinfo : EIATTR_EXTERNS
	.align		4
        /*0024*/ 	.byte	0x04, 0x0f
        /*0026*/ 	.short	(.L_25 - .L_24)


	//   ....[0]....
	.align		4
.L_24:
        /*0028*/ 	.word	index@(__assertfail)


	//----- nvinfo : EIATTR_ANNOTATIONS
	.align		4
.L_25:
        /*002c*/ 	.byte	0x04, 0x55
        /*002e*/ 	.short	(.L_27 - .L_26)


	//   ....[0]....
.L_26:
        /*0030*/ 	.word	0x00000001
        /*0034*/ 	.byte	0x80, 0x0a, 0x00, 0x00, 0x01, 0x00, 0x00, 0x00, 0xb0, 0x0a, 0x00, 0x00, 0x01, 0x00, 0x00, 0x00
        /*0044*/ 	.byte	0x90, 0x0f, 0x00, 0x00, 0x01, 0x00, 0x00, 0x00, 0xa0, 0x0f, 0x00, 0x00, 0x01, 0x00, 0x00, 0x00
        /*0054*/ 	.byte	0xe0, 0x3b, 0x00, 0x00, 0x01, 0x00, 0x00, 0x00, 0x30, 0x3c, 0x00, 0x00, 0x01, 0x00, 0x00, 0x00
        /*0064*/ 	.byte	0x70, 0xe6, 0x00, 0x00, 0x01, 0x00, 0x00, 0x00, 0x50, 0xec, 0x00, 0x00, 0x01, 0x00, 0x00, 0x00
        /*0074*/ 	.byte	0x60, 0xec, 0x00, 0x00


	//----- nvinfo : EIATTR_MERCURY_ISA_VERSION
	.align		4
.L_27:
        /*0078*/ 	.byte	0x03, 0x5f
        /*007a*/ 	.short	0x0101


	//----- nvinfo : EIATTR_INT_WARP_WIDE_INSTR_OFFSETS
	.align		4
        /*007c*/ 	.byte	0x04, 0x31
        /*007e*/ 	.short	(.L_29 - .L_28)


	//   ....[0]....
.L_28:
        /*0080*/ 	.word	0x00000550


	//   ....[1]....
        /*0084*/ 	.word	0x00000570


	//   ....[2]....
        /*0088*/ 	.word	0x00000730


	//----- nvinfo : EIATTR_COOP_GROUP_MASK_REGIDS
	.align		4
.L_29:
        /*008c*/ 	.byte	0x04, 0x29
        /*008e*/ 	.short	(.L_31 - .L_30)


	//   ....[0]....
.L_30:
        /*0090*/ 	.word	0xffffffff


	//   ....[1]....
        /*0094*/ 	.word	0xffffffff


	//   ....[2]....
        /*0098*/ 	.word	0xffffffff


	//   ....[3]....
        /*009c*/ 	.word	0xffffffff


	//   ....[4]....
        /*00a0*/ 	.word	0xffffffff


	//   ....[5]....
        /*00a4*/ 	.word	0xffffffff


	//----- nvinfo : EIATTR_COOP_GROUP_INSTR_OFFSETS
	.align		4
.L_31:
        /*00a8*/ 	.byte	0x04, 0x28
        /*00aa*/ 	.short	(.L_33 - .L_32)


	//   ....[0]....
.L_32:
        /*00ac*/ 	.word	0x00000070


	//   ....[1]....
        /*00b0*/ 	.word	0x00000080


	//   ....[2]....
        /*00b4*/ 	.word	0x00000140


	//   ....[3]....
        /*00b8*/ 	.word	0x000003b0


	//   ....[4]....
        /*00bc*/ 	.word	0x000008d0


	//   ....[5]....
        /*00c0*/ 	.word	0x00001380


	//----- nvinfo : EIATTR_REG_RECONFIG
	.align		4
.L_33:
        /*00c4*/ 	.byte	0x01, 0x54
	.zero		2


	//----- nvinfo : EIATTR_SYSCALL_OFFSETS
	.align		4
        /*00c8*/ 	.byte	0x04, 0x46
        /*00ca*/ 	.short	(.L_35 - .L_34)


	//   ....[0]....
.L_34:
        /*00cc*/ 	.word	0x00001530


	//----- nvinfo : EIATTR_MBARRIER_INSTR_OFFSETS
	.align		4
.L_35:
        /*00d0*/ 	.byte	0x04, 0x39
        /*00d2*/ 	.short	(.L_37 - .L_36)


	//   ....[0]....
.L_36:
        /*00d4*/ 	.word	0x00000260
        /*00d8*/ 	.word	0x000000ff
        /*00dc*/ 	.word	0x00000000
        /*00e0*/ 	.short	0x0100
        /*00e2*/ 	.byte	0x08
	.zero		1


	//   ....[1]....
        /*00e4*/ 	.word	0x00000270
        /*00e8*/ 	.word	0x000000ff
        /*00ec*/ 	.word	0x00000048
        /*00f0*/ 	.short	0x0100
        /*00f2*/ 	.byte	0x08
	.zero		1


	//   ....[2]....
        /*00f4*/ 	.word	0x00000280
        /*00f8*/ 	.word	0x000000ff
        /*00fc*/ 	.word	0x00000008
        /*0100*/ 	.short	0x0100
        /*0102*/ 	.byte	0x08
	.zero		1


	//   ....[3]....
        /*0104*/ 	.word	0x00000290
        /*0108*/ 	.word	0x000000ff
        /*010c*/ 	.word	0x00000050
        /*0110*/ 	.short	0x0100
        /*0112*/ 	.byte	0x08
	.zero		1


	//   ....[4]....
        /*0114*/ 	.word	0x000002a0
        /*0118*/ 	.word	0x000000ff
        /*011c*/ 	.word	0x00000010
        /*0120*/ 	.short	0x0100
        /*0122*/ 	.byte	0x08
	.zero		1


	//   ....[5]....
        /*0124*/ 	.word	0x000002b0
        /*0128*/ 	.word	0x000000ff
        /*012c*/ 	.word	0x00000058
        /*0130*/ 	.short	0x0100
        /*0132*/ 	.byte	0x08
	.zero		1


	//   ....[6]....
        /*0134*/ 	.word	0x000002c0
        /*0138*/ 	.word	0x000000ff
        /*013c*/ 	.word	0x00000018
        /*0140*/ 	.short	0x0100
        /*0142*/ 	.byte	0x08
	.zero		1


	//   ....[7]....
        /*0144*/ 	.word	0x000002d0
        /*0148*/ 	.word	0x000000ff
        /*014c*/ 	.word	0x00000060
        /*0150*/ 	.short	0x0100
        /*0152*/ 	.byte	0x08
	.zero		1


	//   ....[8]....
        /*0154*/ 	.word	0x000002e0
        /*0158*/ 	.word	0x000000ff
        /*015c*/ 	.word	0x00000020
        /*0160*/ 	.short	0x0100
        /*0162*/ 	.byte	0x08
	.zero		1


	//   ....[9]....
        /*0164*/ 	.word	0x000002f0
        /*0168*/ 	.word	0x000000ff
        /*016c*/ 	.word	0x00000068
        /*0170*/ 	.short	0x0100
        /*0172*/ 	.byte	0x08
	.zero		1


	//   ....[10]....
        /*0174*/ 	.word	0x00000300
        /*0178*/ 	.word	0x000000ff
        /*017c*/ 	.word	0x00000028
        /*0180*/ 	.short	0x0100
        /*0182*/ 	.byte	0x08
	.zero		1


	//   ....[11]....
        /*0184*/ 	.word	0x00000310
        /*0188*/ 	.word	0x000000ff
        /*018c*/ 	.word	0x00000070
        /*0190*/ 	.short	0x0100
        /*0192*/ 	.byte	0x08
	.zero		1


	//   ....[12]....
        /*0194*/ 	.word	0x00000320
        /*0198*/ 	.word	0x000000ff
        /*019c*/ 	.word	0x00000030
        /*01a0*/ 	.short	0x0100
        /*01a2*/ 	.byte	0x08
	.zero		1


	//   ....[13]....
        /*01a4*/ 	.word	0x00000330
        /*01a8*/ 	.word	0x000000ff
        /*01ac*/ 	.word	0x00000078
        /*01b0*/ 	.short	0x0100
        /*01b2*/ 	.byte	0x08
	.zero		1


	//   ....[14]....
        /*01b4*/ 	.word	0x00000340
        /*01b8*/ 	.word	0x000000ff
        /*01bc*/ 	.word	0x00000038
        /*01c0*/ 	.short	0x0100
        /*01c2*/ 	.byte	0x08
	.zero		1


	//   ....[15]....
        /*01c4*/ 	.word	0x00000350
        /*01c8*/ 	.word	0x000000ff
        /*01cc*/ 	.word	0x00000080
        /*01d0*/ 	.short	0x0100
        /*01d2*/ 	.byte	0x08
	.zero		1


	//   ....[16]....
        /*01d4*/ 	.word	0x00000360
        /*01d8*/ 	.word	0x000000ff
        /*01dc*/ 	.word	0x00000040
        /*01e0*/ 	.short	0x0100
        /*01e2*/ 	.byte	0x08
	.zero		1


	//   ....[17]....
        /*01e4*/ 	.word	0x00000370
        /*01e8*/ 	.word	0x000000ff
        /*01ec*/ 	.word	0x00000088
        /*01f0*/ 	.short	0x0100
        /*01f2*/ 	.byte	0x08
	.zero		1


	//   ....[18]....
        /*01f4*/ 	.word	0x000007c0
        /*01f8*/ 	.word	0x000000ff
        /*01fc*/ 	.word	0x000000a0
        /*0200*/ 	.short	0x0100
        /*0202*/ 	.byte	0x06
	.zero		1


	//   ....[19]....
        /*0204*/ 	.word	0x00000860
        /*0208*/ 	.word	0x000000ff
        /*020c*/ 	.word	0x000000a8
        /*0210*/ 	.short	0x0100
        /*0212*/ 	.byte	0x06
	.zero		1


	//   ....[20]....
        /*0214*/ 	.word	0x000015b0
        /*0218*/ 	.word	0x00000003
        /*021c*/ 	.word	0x00000000
        /*0220*/ 	.short	0x010a
        /*0222*/ 	.byte	0x3f
	.zero		1


	//   ....[21]....
        /*0224*/ 	.word	0x000015f0
        /*0228*/ 	.word	0x00000003
        /*022c*/ 	.word	0x00000000
        /*0230*/ 	.short	0x010a
        /*0232*/ 	.byte	0x3f
	.zero		1


	//   ....[22]....
        /*0234*/ 	.word	0x00002850
        /*0238*/ 	.word	0x000000ff
        /*023c*/ 	.word	0x00000000
        /*0240*/ 	.short	0x010a
        /*0242*/ 	.byte	0x04
	.zero		1


	//   ....[23]....
        /*0244*/ 	.word	0x00002890
        /*0248*/ 	.word	0x000000ff
        /*024c*/ 	.word	0x00000000
        /*0250*/ 	.short	0x010a
        /*0252*/ 	.byte	0x04
	.zero		1


	//   ....[24]....
        /*0254*/ 	.word	0x000039e0
        /*0258*/ 	.word	0x00000005
        /*025c*/ 	.word	0x00000000
        /*0260*/ 	.short	0x0101
        /*0262*/ 	.byte	0x3f
	.zero		1


	//   ....[25]....
        /*0264*/ 	.word	0x00003ba0
        /*0268*/ 	.word	0x00000003
        /*026c*/ 	.word	0x00000000
        /*0270*/ 	.short	0x0101
        /*0272*/ 	.byte	0x3f
	.zero		1


	//   ....[26]....
        /*0274*/ 	.word	0x0000f590
        /*0278*/ 	.word	0x0000000f
        /*027c*/ 	.word	0x00000048
        /*0280*/ 	.short	0x010a
        /*0282*/ 	.byte	0x3f
	.zero		1


	//   ....[27]....
        /*0284*/ 	.word	0x0000f930
        /*0288*/ 	.word	0x00000004
        /*028c*/ 	.word	0x000000a8
        /*0290*/ 	.short	0x0101
        /*0292*/ 	.byte	0x3f
	.zero		1


	//   ....[28]....
        /*0294*/ 	.word	0x00010090
        /*0298*/ 	.word	0x00000007
        /*029c*/ 	.word	0x00000000
        /*02a0*/ 	.short	0x010a
        /*02a2*/ 	.byte	0x3f
	.zero		1


	//   ....[29]....
        /*02a4*/ 	.word	0x00010110
        /*02a8*/ 	.word	0x00000009
        /*02ac*/ 	.word	0x00000000
        /*02b0*/ 	.short	0x010a
        /*02b2*/ 	.byte	0x3f
	.zero		1


	//   ....[30]....
        /*02b4*/ 	.word	0x000101a0
        /*02b8*/ 	.word	0x00000006
        /*02bc*/ 	.word	0x00000000
        /*02c0*/ 	.short	0x010a
        /*02c2*/ 	.byte	0x3f
	.zero		1


	//   ....[31]....
        /*02c4*/ 	.word	0x00010230
        /*02c8*/ 	.word	0x00000009
        /*02cc*/ 	.word	0x00000000
        /*02d0*/ 	.short	0x010a
        /*02d2*/ 	.byte	0x3f
	.zero		1


	//   ....[32]....
        /*02d4*/ 	.word	0x000102c0
        /*02d8*/ 	.word	0x00000006
        /*02dc*/ 	.word	0x00000000
        /*02e0*/ 	.short	0x010a
        /*02e2*/ 	.byte	0x3f
	.zero		1


	//   ....[33]....
        /*02e4*/ 	.word	0x00010350
        /*02e8*/ 	.word	0x00000009
        /*02ec*/ 	.word	0x00000000
        /*02f0*/ 	.short	0x010a
        /*02f2*/ 	.byte	0x3f
	.zero		1


	//   ....[34]....
        /*02f4*/ 	.word	0x000103e0
        /*02f8*/ 	.word	0x00000006
        /*02fc*/ 	.word	0x00000000
        /*0300*/ 	.short	0x010a
        /*0302*/ 	.byte	0x3f
	.zero		1


	//   ....[35]....
        /*0304*/ 	.word	0x00010470
        /*0308*/ 	.word	0x00000009
        /*030c*/ 	.word	0x00000000
        /*0310*/ 	.short	0x010a
        /*0312*/ 	.byte	0x3f
	.zero		1


	//   ....[36]....
        /*0314*/ 	.word	0x00010500
        /*0318*/ 	.word	0x00000003
        /*031c*/ 	.word	0x00000000
        /*0320*/ 	.short	0x010a
        /*0322*/ 	.byte	0x3f
	.zero		1


	//   ....[37]....
        /*0324*/ 	.word	0x00010560
        /*0328*/ 	.word	0x00000003
        /*032c*/ 	.word	0x00000000
        /*0330*/ 	.short	0x010a
        /*0332*/ 	.byte	0x3f
	.zero		1


	//   ....[38]....
        /*0334*/ 	.word	0x000105c0
        /*0338*/ 	.word	0x00000006
        /*033c*/ 	.word	0x00000000
        /*0340*/ 	.short	0x010a
        /*0342*/ 	.byte	0x3f
	.zero		1


	//   ....[39]....
        /*0344*/ 	.word	0x00010690
        /*0348*/ 	.word	0x0000000f
        /*034c*/ 	.word	0x00000048
        /*0350*/ 	.short	0x010a
        /*0352*/ 	.byte	0x3f
	.zero		1


	//   ....[40]....
        /*0354*/ 	.word	0x00010760
        /*0358*/ 	.word	0x00000007
        /*035c*/ 	.word	0x00000000
        /*0360*/ 	.short	0x010a
        /*0362*/ 	.byte	0x3f
	.zero		1


	//   ....[41]....
        /*0364*/ 	.word	0x000107b0
        /*0368*/ 	.word	0x00000009
        /*036c*/ 	.word	0x00000000
        /*0370*/ 	.short	0x010a
        /*0372*/ 	.byte	0x3f
	.zero		1


	//   ....[42]....
        /*0374*/ 	.word	0x00010800
        /*0378*/ 	.word	0x00000006
        /*037c*/ 	.word	0x00000000
        /*0380*/ 	.short	0x010a
        /*0382*/ 	.byte	0x3f
	.zero		1


	//   ....[43]....
        /*0384*/ 	.word	0x00010850
        /*0388*/ 	.word	0x00000009
        /*038c*/ 	.word	0x00000000
        /*0390*/ 	.short	0x010a
        /*0392*/ 	.byte	0x3f
	.zero		1


	//   ....[44]....
        /*0394*/ 	.word	0x000108a0
        /*0398*/ 	.word	0x00000006
        /*039c*/ 	.word	0x00000000
        /*03a0*/ 	.short	0x010a
        /*03a2*/ 	.byte	0x3f
	.zero		1


	//   ....[45]....
        /*03a4*/ 	.word	0x000108f0
        /*03a8*/ 	.word	0x00000009
        /*03ac*/ 	.word	0x00000000
        /*03b0*/ 	.short	0x010a
        /*03b2*/ 	.byte	0x3f
	.zero		1


	//   ....[46]....
        /*03b4*/ 	.word	0x00010940
        /*03b8*/ 	.word	0x00000006
        /*03bc*/ 	.word	0x00000000
        /*03c0*/ 	.short	0x010a
        /*03c2*/ 	.byte	0x3f
	.zero		1


	//   ....[47]....
        /*03c4*/ 	.word	0x00010990
        /*03c8*/ 	.word	0x00000009
        /*03cc*/ 	.word	0x00000000
        /*03d0*/ 	.short	0x010a
        /*03d2*/ 	.byte	0x3f
	.zero		1


	//----- nvinfo : EIATTR_NUM_MBARRIERS
	.align		4
.L_37:
        /*03d4*/ 	.byte	0x03, 0x38
        /*03d6*/ 	.short	0x0014


	//----- nvinfo : EIATTR_EXIT_INSTR_OFFSETS
	.align		4
        /*03d8*/ 	.byte	0x04, 0x1c
        /*03da*/ 	.short	(.L_39 - .L_38)


	//   ....[0]....
.L_38:
        /*03dc*/ 	.word	0x00000a20


	//   ....[1]....
        /*03e0*/ 	.word	0x00001290


	//   ....[2]....
        /*03e4*/ 	.word	0x0000ec90


	//   ....[3]....
        /*03e8*/ 	.word	0x0000f220


	//   ....[4]....
        /*03ec*/ 	.word	0x00010550


	//----- nvinfo : EIATTR_MAX_THREADS
	.align		4
.L_39:
        /*03f0*/ 	.byte	0x04, 0x05
        /*03f2*/ 	.short	(.L_41 - .L_40)
.L_40:
        /*03f4*/ 	.word	0x00000180
        /*03f8*/ 	.word	0x00000001
        /*03fc*/ 	.word	0x00000001


	//----- nvinfo : EIATTR_CRS_STACK_SIZE
	.align		4
.L_41:
        /*0400*/ 	.byte	0x04, 0x1e
        /*0402*/ 	.short	(.L_43 - .L_42)
.L_42:
        /*0404*/ 	.word	0x00000000


	//----- nvinfo : EIATTR_CBANK_PARAM_SIZE
	.align		4
.L_43:
        /*0408*/ 	.byte	0x03, 0x19
        /*040a*/ 	.short	0x0470


	//----- nvinfo : EIATTR_PARAM_CBANK
	.align		4
        /*040c*/ 	.byte	0x04, 0x0a
        /*040e*/ 	.short	(.L_45 - .L_44)
	.align		4
.L_44:
        /*0410*/ 	.word	index@(.nv.constant0._ZN7cutlass13device_kernelINS_4gemm6kernel13GemmUniversalIN4cute5tupleIJiiiiEEENS1_10collective13CollectiveMmaINS1_34MainloopSm90TmaGmmaWarpSpecializedILi9ENS5_IJNS4_1CILi2EEENSA_ILi1EEESC_EEENS1_35KernelTmaWarpSpecializedCooperativeEEENS5_IJNSA_ILi192EEENSA_ILi176EEENSA_ILi32EEEEEENS_6half_tENS5_IJlSC_lEEESK_SL_NS4_8TiledMMAINS4_8MMA_AtomIJNS4_4SM904GMMA25MMA_64x16x16_F32F16F16_SSILNSP_5MajorE0ELSR_0ELNSP_7ScaleInE1ELSS_1EEEEEENS4_6LayoutISD_NS5_IJSC_NSA_ILi0EEESW_EEEEENS5_IJNS4_10UnderscoreESZ_SZ_EEEEENS4_13SM90_TMA_LOADENS4_14ComposedLayoutINS4_7SwizzleILi2ELi4ELi3EEENS4_18smem_ptr_flag_bitsILi16EEENSV_INS5_IJNSA_ILi8EEESI_EEENS5_IJSI_SC_EEEEEEEvNS4_8identityENS4_23SM90_TMA_LOAD_MULTICASTES1C_vS1D_EENS_8epilogue10collective6detail29Sm90TmaWarpSpecializedAdapterINS1H_15DefaultEpilogueISK_SL_SL_NS1G_6thread17LinearCombinationISK_Li1EffLNS1L_9ScaleType4KindE0ELNS_15FloatRoundStyleE2ESK_EENS1_15EpilogueDefaultEEEEEvvEEEEvNT_6ParamsE)
        /*0414*/ 	.short	0x0210
        /*0416*/ 	.short	0x0470


	//----- nvinfo : EIATTR_SW_WAR
	.align		4
.L_45:
        /*0418*/ 	.byte	0x04, 0x36
        /*041a*/ 	.short	(.L_47 - .L_46)
.L_46:
        /*041c*/ 	.word	0x00000008
.L_47:


//--------------------- .nv.callgraph             --------------------------
	.section	.nv.callgraph,"",@"SHT_CUDA_CALLGRAPH"
	.align	4
	.sectionentsize	8
	.align		4
        /*0000*/ 	.word	0x00000000
	.align		4
        /*0004*/ 	.word	0xffffffff
	.align		4
        /*0008*/ 	.word	index@(_ZN7cutlass13device_kernelINS_4gemm6kernel13GemmUniversalIN4cute5tupleIJiiiiEEENS1_10collective13CollectiveMmaINS1_34MainloopSm90TmaGmmaWarpSpecializedILi9ENS5_IJNS4_1CILi2EEENSA_ILi1EEESC_EEENS1_35KernelTmaWarpSpecializedCooperativeEEENS5_IJNSA_ILi192EEENSA_ILi176EEENSA_ILi32EEEEEENS_6half_tENS5_IJlSC_lEEESK_SL_NS4_8TiledMMAINS4_8MMA_AtomIJNS4_4SM904GMMA25MMA_64x16x16_F32F16F16_SSILNSP_5MajorE0ELSR_0ELNSP_7ScaleInE1ELSS_1EEEEEENS4_6LayoutISD_NS5_IJSC_NSA_ILi0EEESW_EEEEENS5_IJNS4_10UnderscoreESZ_SZ_EEEEENS4_13SM90_TMA_LOADENS4_14ComposedLayoutINS4_7SwizzleILi2ELi4ELi3EEENS4_18smem_ptr_flag_bitsILi16EEENSV_INS5_IJNSA_ILi8EEESI_EEENS5_IJSI_SC_EEEEEEEvNS4_8identityENS4_23SM90_TMA_LOAD_MULTICASTES1C_vS1D_EENS_8epilogue10collective6detail29Sm90TmaWarpSpecializedAdapterINS1H_15DefaultEpilogueISK_SL_SL_NS1G_6thread17LinearCombinationISK_Li1EffLNS1L_9ScaleType4KindE0ELNS_15FloatRoundStyleE2ESK_EENS1_15EpilogueDefaultEEEEEvvEEEEvNT_6ParamsE)
	.align		4
        /*000c*/ 	.word	index@(__assertfail)
	.align		4
        /*0010*/ 	.word	0x00000000
	.align		4
        /*0014*/ 	.word	0xfffffffe
	.align		4
        /*0018*/ 	.word	0x00000000
	.align		4
        /*001c*/ 	.word	0xfffffffd
	.align		4
        /*0020*/ 	.word	0x00000000
	.align		4
        /*0024*/ 	.word	0xfffffffc


//--------------------- .nv.constant4             --------------------------
	.section	.nv.constant4,"a",@progbits
	.align	8
	.align		8
.nv.constant4:
        /*0000*/ 	.dword	__assertfail
	.align		8
        /*0008*/ 	.dword	__unnamed_1
	.align		8
        /*0010*/ 	.dword	_ZN39_INTERNAL_4a796402_4_k_cu_25379378_95244cuda3std3__45__cpo5beginE
	.align		8
        /*0018*/ 	.dword	_ZN39_INTERNAL_4a796402_4_k_cu_25379378_95244cuda3std3__45__cpo3endE
	.align		8
        /*0020*/ 	.dword	_ZN39_INTERNAL_4a796402_4_k_cu_25379378_95244cuda3std3__45__cpo6cbeginE
	.align		8
        /*0028*/ 	.dword	_ZN39_INTERNAL_4a796402_4_k_cu_25379378_95244cuda3std3__45__cpo4cendE
	.align		8
        /*0030*/ 	.dword	_ZN39_INTERNAL_4a796402_4_k_cu_25379378_95244cuda3std3__441_GLOBAL__N__4a796402_4_k_cu_25379378_95246ignoreE
	.align		8
        /*0038*/ 	.dword	_ZN39_INTERNAL_4a796402_4_k_cu_25379378_95244cuda3std3__419piecewise_constructE
	.align		8
        /*0040*/ 	.dword	_ZN39_INTERNAL_4a796402_4_k_cu_25379378_95244cuda3std3__48in_placeE
	.align		8
        /*0048*/ 	.dword	_ZN39_INTERNAL_4a796402_4_k_cu_25379378_95244cuda3std6ranges3__45__cpo4swapE
	.align		8
        /*0050*/ 	.dword	_ZN39_INTERNAL_4a796402_4_k_cu_25379378_95244cuda3std6ranges3__45__cpo9iter_moveE
	.align		8
        /*0058*/ 	.dword	_ZN39_INTERNAL_4a796402_4_k_cu_25379378_95244cute7productE
	.align		8
        /*0060*/ 	.dword	_ZN39_INTERNAL_4a796402_4_k_cu_25379378_95244cute1_E
	.align		8
        /*0068*/ 	.dword	$str$22
	.align		8
        /*0070*/ 	.dword	$str$23


//--------------------- .text._ZN7cutlass13device_kernelINS_4gemm6kernel13GemmUniversalIN4cute5tupleIJiiiiEEENS1_10collective13CollectiveMmaINS1_34MainloopSm90TmaGmmaWarpSpecializedILi9ENS5_IJNS4_1CILi2EEENSA_ILi1EEESC_EEENS1_35KernelTmaWarpSpecializedCooperativeEEENS5_IJNSA_ILi192EEENSA_ILi176EEENSA_ILi32EEEEEENS_6half_tENS5_IJlSC_lEEESK_SL_NS4_8TiledMMAINS4_8MMA_AtomIJNS4_4SM904GMMA25MMA_64x16x16_F32F16F16_SSILNSP_5MajorE0ELSR_0ELNSP_7ScaleInE1ELSS_1EEEEEENS4_6LayoutISD_NS5_IJSC_NSA_ILi0EEESW_EEEEENS5_IJNS4_10UnderscoreESZ_SZ_EEEEENS4_13SM90_TMA_LOADENS4_14ComposedLayoutINS4_7SwizzleILi2ELi4ELi3EEENS4_18smem_ptr_flag_bitsILi16EEENSV_INS5_IJNSA_ILi8EEESI_EEENS5_IJSI_SC_EEEEEEEvNS4_8identityENS4_23SM90_TMA_LOAD_MULTICASTES1C_vS1D_EENS_8epilogue10collective6detail29Sm90TmaWarpSpecializedAdapterINS1H_15DefaultEpilogueISK_SL_SL_NS1G_6thread17LinearCombinationISK_Li1EffLNS1L_9ScaleType4KindE0ELNS_15FloatRoundStyleE2ESK_EENS1_15EpilogueDefaultEEEEEvvEEEEvNT_6ParamsE --------------------------
	.section	.text._ZN7cutlass13device_kernelINS_4gemm6kernel13GemmUniversalIN4cute5tupleIJiiiiEEENS1_10collective13CollectiveMmaINS1_34MainloopSm90TmaGmmaWarpSpecializedILi9ENS5_IJNS4_1CILi2EEENSA_ILi1EEESC_EEENS1_35KernelTmaWarpSpecializedCooperativeEEENS5_IJNSA_ILi192EEENSA_ILi176EEENSA_ILi32EEEEEENS_6half_tENS5_IJlSC_lEEESK_SL_NS4_8TiledMMAINS4_8MMA_AtomIJNS4_4SM904GMMA25MMA_64x16x16_F32F16F16_SSILNSP_5MajorE0ELSR_0ELNSP_7ScaleInE1ELSS_1EEEEEENS4_6LayoutISD_NS5_IJSC_NSA_ILi0EEESW_EEEEENS5_IJNS4_10UnderscoreESZ_SZ_EEEEENS4_13SM90_TMA_LOADENS4_14ComposedLayoutINS4_7SwizzleILi2ELi4ELi3EEENS4_18smem_ptr_flag_bitsILi16EEENSV_INS5_IJNSA_ILi8EEESI_EEENS5_IJSI_SC_EEEEEEEvNS4_8identityENS4_23SM90_TMA_LOAD_MULTICASTES1C_vS1D_EENS_8epilogue10collective6detail29Sm90TmaWarpSpecializedAdapterINS1H_15DefaultEpilogueISK_SL_SL_NS1G_6thread17LinearCombinationISK_Li1EffLNS1L_9ScaleType4KindE0ELNS_15FloatRoundStyleE2ESK_EENS1_15EpilogueDefaultEEEEEvvEEEEvNT_6ParamsE,"ax",@progbits
	.align	128
.text._ZN7cutlass13device_kernelINS_4gemm6kernel13GemmUniversalIN4cute5tupleIJiiiiEEENS1_10collective13CollectiveMmaINS1_34MainloopSm90TmaGmmaWarpSpecializedILi9ENS5_IJNS4_1CILi2EEENSA_ILi1EEESC_EEENS1_35KernelTmaWarpSpecializedCooperativeEEENS5_IJNSA_ILi192EEENSA_ILi176EEENSA_ILi32EEEEEENS_6half_tENS5_IJlSC_lEEESK_SL_NS4_8TiledMMAINS4_8MMA_AtomIJNS4_4SM904GMMA25MMA_64x16x16_F32F16F16_SSILNSP_5MajorE0ELSR_0ELNSP_7ScaleInE1ELSS_1EEEEEENS4_6LayoutISD_NS5_IJSC_NSA_ILi0EEESW_EEEEENS5_IJNS4_10UnderscoreESZ_SZ_EEEEENS4_13SM90_TMA_LOADENS4_14ComposedLayoutINS4_7SwizzleILi2ELi4ELi3EEENS4_18smem_ptr_flag_bitsILi16EEENSV_INS5_IJNSA_ILi8EEESI_EEENS5_IJSI_SC_EEEEEEEvNS4_8identityENS4_23SM90_TMA_LOAD_MULTICASTES1C_vS1D_EENS_8epilogue10collective6detail29Sm90TmaWarpSpecializedAdapterINS1H_15DefaultEpilogueISK_SL_SL_NS1G_6thread17LinearCombinationISK_Li1EffLNS1L_9ScaleType4KindE0ELNS_15FloatRoundStyleE2ESK_EENS1_15EpilogueDefaultEEEEEvvEEEEvNT_6ParamsE:
        .type           _ZN7cutlass13device_kernelINS_4gemm6kernel13GemmUniversalIN4cute5tupleIJiiiiEEENS1_10collective13CollectiveMmaINS1_34MainloopSm90TmaGmmaWarpSpecializedILi9ENS5_IJNS4_1CILi2EEENSA_ILi1EEESC_EEENS1_35KernelTmaWarpSpecializedCooperativeEEENS5_IJNSA_ILi192EEENSA_ILi176EEENSA_ILi32EEEEEENS_6half_tENS5_IJlSC_lEEESK_SL_NS4_8TiledMMAINS4_8MMA_AtomIJNS4_4SM904GMMA25MMA_64x16x16_F32F16F16_SSILNSP_5MajorE0ELSR_0ELNSP_7ScaleInE1ELSS_1EEEEEENS4_6LayoutISD_NS5_IJSC_NSA_ILi0EEESW_EEEEENS5_IJNS4_10UnderscoreESZ_SZ_EEEEENS4_13SM90_TMA_LOADENS4_14ComposedLayoutINS4_7SwizzleILi2ELi4ELi3EEENS4_18smem_ptr_flag_bitsILi16EEENSV_INS5_IJNSA_ILi8EEESI_EEENS5_IJSI_SC_EEEEEEEvNS4_8identityENS4_23SM90_TMA_LOAD_MULTICASTES1C_vS1D_EENS_8epilogue10collective6detail29Sm90TmaWarpSpecializedAdapterINS1H_15DefaultEpilogueISK_SL_SL_NS1G_6thread17LinearCombinationISK_Li1EffLNS1L_9ScaleType4KindE0ELNS_15FloatRoundStyleE2ESK_EENS1_15EpilogueDefaultEEEEEvvEEEEvNT_6ParamsE,@function
        .size           _ZN7cutlass13device_kernelINS_4gemm6kernel13GemmUniversalIN4cute5tupleIJiiiiEEENS1_10collective13CollectiveMmaINS1_34MainloopSm90TmaGmmaWarpSpecializedILi9ENS5_IJNS4_1CILi2EEENSA_ILi1EEESC_EEENS1_35KernelTmaWarpSpecializedCooperativeEEENS5_IJNSA_ILi192EEENSA_ILi176EEENSA_ILi32EEEEEENS_6half_tENS5_IJlSC_lEEESK_SL_NS4_8TiledMMAINS4_8MMA_AtomIJNS4_4SM904GMMA25MMA_64x16x16_F32F16F16_SSILNSP_5MajorE0ELSR_0ELNSP_7ScaleInE1ELSS_1EEEEEENS4_6LayoutISD_NS5_IJSC_NSA_ILi0EEESW_EEEEENS5_IJNS4_10UnderscoreESZ_SZ_EEEEENS4_13SM90_TMA_LOADENS4_14ComposedLayoutINS4_7SwizzleILi2ELi4ELi3EEENS4_18smem_ptr_flag_bitsILi16EEENSV_INS5_IJNSA_ILi8EEESI_EEENS5_IJSI_SC_EEEEEEEvNS4_8identityENS4_23SM90_TMA_LOAD_MULTICASTES1C_vS1D_EENS_8epilogue10collective6detail29Sm90TmaWarpSpecializedAdapterINS1H_15DefaultEpilogueISK_SL_SL_NS1G_6thread17LinearCombinationISK_Li1EffLNS1L_9ScaleType4KindE0ELNS_15FloatRoundStyleE2ESK_EENS1_15EpilogueDefaultEEEEEvvEEEEvNT_6ParamsE,(.L_x_430 - _ZN7cutlass13device_kernelINS_4gemm6kernel13GemmUniversalIN4cute5tupleIJiiiiEEENS1_10collective13CollectiveMmaINS1_34MainloopSm90TmaGmmaWarpSpecializedILi9ENS5_IJNS4_1CILi2EEENSA_ILi1EEESC_EEENS1_35KernelTmaWarpSpecializedCooperativeEEENS5_IJNSA_ILi192EEENSA_ILi176EEENSA_ILi32EEEEEENS_6half_tENS5_IJlSC_lEEESK_SL_NS4_8TiledMMAINS4_8MMA_AtomIJNS4_4SM904GMMA25MMA_64x16x16_F32F16F16_SSILNSP_5MajorE0ELSR_0ELNSP_7ScaleInE1ELSS_1EEEEEENS4_6LayoutISD_NS5_IJSC_NSA_ILi0EEESW_EEEEENS5_IJNS4_10UnderscoreESZ_SZ_EEEEENS4_13SM90_TMA_LOADENS4_14ComposedLayoutINS4_7SwizzleILi2ELi4ELi3EEENS4_18smem_ptr_flag_bitsILi16EEENSV_INS5_IJNSA_ILi8EEESI_EEENS5_IJSI_SC_EEEEEEEvNS4_8identityENS4_23SM90_TMA_LOAD_MULTICASTES1C_vS1D_EENS_8epilogue10collective6detail29Sm90TmaWarpSpecializedAdapterINS1H_15DefaultEpilogueISK_SL_SL_NS1G_6thread17LinearCombinationISK_Li1EffLNS1L_9ScaleType4KindE0ELNS_15FloatRoundStyleE2ESK_EENS1_15EpilogueDefaultEEEEEvvEEEEvNT_6ParamsE)
        .other          _ZN7cutlass13device_kernelINS_4gemm6kernel13GemmUniversalIN4cute5tupleIJiiiiEEENS1_10collective13CollectiveMmaINS1_34MainloopSm90TmaGmmaWarpSpecializedILi9ENS5_IJNS4_1CILi2EEENSA_ILi1EEESC_EEENS1_35KernelTmaWarpSpecializedCooperativeEEENS5_IJNSA_ILi192EEENSA_ILi176EEENSA_ILi32EEEEEENS_6half_tENS5_IJlSC_lEEESK_SL_NS4_8TiledMMAINS4_8MMA_AtomIJNS4_4SM904GMMA25MMA_64x16x16_F32F16F16_SSILNSP_5MajorE0ELSR_0ELNSP_7ScaleInE1ELSS_1EEEEEENS4_6LayoutISD_NS5_IJSC_NSA_ILi0EEESW_EEEEENS5_IJNS4_10UnderscoreESZ_SZ_EEEEENS4_13SM90_TMA_LOADENS4_14ComposedLayoutINS4_7SwizzleILi2ELi4ELi3EEENS4_18smem_ptr_flag_bitsILi16EEENSV_INS5_IJNSA_ILi8EEESI_EEENS5_IJSI_SC_EEEEEEEvNS4_8identityENS4_23SM90_TMA_LOAD_MULTICASTES1C_vS1D_EENS_8epilogue10collective6detail29Sm90TmaWarpSpecializedAdapterINS1H_15DefaultEpilogueISK_SL_SL_NS1G_6thread17LinearCombinationISK_Li1EffLNS1L_9ScaleType4KindE0ELNS_15FloatRoundStyleE2ESK_EENS1_15EpilogueDefaultEEEEEvvEEEEvNT_6ParamsE,@"STO_CUDA_ENTRY STV_DEFAULT"
_ZN7cutlass13device_kernelINS_4gemm6kernel13GemmUniversalIN4cute5tupleIJiiiiEEENS1_10collective13CollectiveMmaINS1_34MainloopSm90TmaGmmaWarpSpecializedILi9ENS5_IJNS4_1CILi2EEENSA_ILi1EEESC_EEENS1_35KernelTmaWarpSpecializedCooperativeEEENS5_IJNSA_ILi192EEENSA_ILi176EEENSA_ILi32EEEEEENS_6half_tENS5_IJlSC_lEEESK_SL_NS4_8TiledMMAINS4_8MMA_AtomIJNS4_4SM904GMMA25MMA_64x16x16_F32F16F16_SSILNSP_5MajorE0ELSR_0ELNSP_7ScaleInE1ELSS_1EEEEEENS4_6LayoutISD_NS5_IJSC_NSA_ILi0EEESW_EEEEENS5_IJNS4_10UnderscoreESZ_SZ_EEEEENS4_13SM90_TMA_LOADENS4_14ComposedLayoutINS4_7SwizzleILi2ELi4ELi3EEENS4_18smem_ptr_flag_bitsILi16EEENSV_INS5_IJNSA_ILi8EEESI_EEENS5_IJSI_SC_EEEEEEEvNS4_8identityENS4_23SM90_TMA_LOAD_MULTICASTES1C_vS1D_EENS_8epilogue10collective6detail29Sm90TmaWarpSpecializedAdapterINS1H_15DefaultEpilogueISK_SL_SL_NS1G_6thread17LinearCombinationISK_Li1EffLNS1L_9ScaleType4KindE0ELNS_15FloatRoundStyleE2ESK_EENS1_15EpilogueDefaultEEEEEvvEEEEvNT_6ParamsE:
[----:B------:R-:W0:Y:S02]  /*0000*/  LDC R1, c[0x0][0x28] ;  /* 0x00000a00ff017b82 */ /* 0x000e240000000800 */
[----:B0-----:R-:W-:Y:S01]  /*0010*/  VIADD R1, R1, 0xfffffff8 ;  /* 0xfffffff801017836 */ /* 0x001fe20000000000 */
[----:B------:R-:W0:Y:S01]  /*0020*/  S2R R6, SR_TID.X ;  /* 0x0000000000067919 */ /* 0x000e220000002100 */
[----:B------:R-:W-:Y:S01]  /*0030*/  ELECT P0, URZ, PT ;  /* 0x00000000003f782f */ /* 0x000fe20003800000 */
[----:B------:R-:W-:Y:S01]  /*0040*/  BSSY B0, `(.L_x_0) ;  /* 0x000000f000007945 */ /* 0x000fe20003800000 */
[--C-:B0-----:R-:W-:Y:S02]  /*0050*/  SHF.R.U32.HI R0, RZ, 0x5, R6.reuse ;  /* 0x00000005ff007819 */ /* 0x101fe40000011606 */
[----:B------:R-:W-:-:S03]  /*0060*/  SHF.R.U32.HI R3, RZ, 0x7, R6 ;  /* 0x00000007ff037819 */ /* 0x000fc60000011606 */
[----:B------:R-:W0:Y:S04]  /*0070*/  SHFL.IDX PT, R2, R0, RZ, 0x1f ;  /* 0x00001fff00027589 */ /* 0x000e2800000e0000 */
[----:B------:R1:W2:Y:S01]  /*0080*/  SHFL.IDX PT, R5, R3, RZ, 0x1f ;  /* 0x00001fff03057589 */ /* 0x0002a200000e0000 */
[----:B0-----:R-:W-:-:S13]  /*0090*/  ISETP.NE.OR P0, PT, R2, RZ, !P0 ;  /* 0x000000ff0200720c */ /* 0x001fda0004705670 */
[----:B-12---:R-:W-:Y:S05]  /*00a0*/  @P0 BRA `(.L_x_1) ;  /* 0x0000000000200947 */ /* 0x006fea0003800000 */
[----:B------:R-:W-:Y:S02]  /*00b0*/  ULDC.64 UR4, c[0x0][0x198] ;  /* 0x0000660000047ab9 */ /* 0x000fe40000000a00 */
[----:B------:R-:W-:Y:S02]  /*00c0*/  UIADD3 UR6, UP0, UR4, 0xf0, URZ ;  /* 0x000000f004067890 */ /* 0x000fe4000ff1e03f */
[----:B------:R-:W-:Y:S02]  /*00d0*/  UIADD3 UR4, UP1, UR4, 0x1f0, URZ ;  /* 0x000001f004047890 */ /* 0x000fe4000ff3e03f */
[----:B------:R-:W-:Y:S02]  /*00e0*/  UIADD3.X UR7, URZ, UR5, URZ, UP0, !UPT ;  /* 0x000000053f077290 */ /* 0x000fe400087fe43f */
[----:B------:R-:W-:-:S07]  /*00f0*/  UIADD3.X UR5, URZ, UR5, URZ, UP1, !UPT ;  /* 0x000000053f057290 */ /* 0x000fce0008ffe43f */
[----:B------:R0:W-:Y:S02]  /*0100*/  UTMACCTL.PF [UR6] ;  /* 0x00000000060079b9 */ /* 0x0001e40008040000 */
[----:B------:R0:W-:Y:S02]  /*0110*/  UTMACCTL.PF [UR4] ;  /* 0x00000000040079b9 */ /* 0x0001e40008040000 */
[----:B0-----:R-:W-:Y:S01]  /*0120*/  NOP ;  /* 0x0000000000007918 */ /* 0x001fe20000000000 */
.L_x_1:
[----:B------:R-:W-:Y:S05]  /*0130*/  BSYNC B0 ;  /* 0x0000000000007941 */ /* 0x000fea0003800000 */
.L_x_0:
[----:B------:R-:W0:Y:S02]  /*0140*/  SHFL.IDX PT, R3, R0, RZ, 0x1f ;  /* 0x00001fff00037589 */ /* 0x000e2400000e0000 */
[----:B0-----:R-:W-:-:S13]  /*0150*/  ISETP.NE.AND P0, PT, R3, RZ, PT ;  /* 0x000000ff0300720c */ /* 0x001fda0003f05270 */
[----:B------:R-:W-:Y:S05]  /*0160*/  @P0 BRA `(.L_x_2) ;  /* 0x00000000008c0947 */ /* 0x000fea0003800000 */
[----:B------:R-:W-:Y:S01]  /*0170*/  ELECT P0, URZ, PT ;  /* 0x00000000003f782f */ /* 0x000fe20003800000 */
[----:B------:R-:W-:-:S12]  /*0180*/  BSSY B0, `(.L_x_2) ;  /* 0x0000021000007945 */ /* 0x000fd80003800000 */
[----:B------:R-:W-:Y:S05]  /*0190*/  @!P0 BRA `(.L_x_3) ;  /* 0x00000000007c8947 */ /* 0x000fea0003800000 */
[----:B------:R-:W0:Y:S01]  /*01a0*/  S2UR UR8, SR_CgaCtaId ;  /* 0x00000000000879c3 */ /* 0x000e220000008800 */
[----:B------:R-:W-:Y:S01]  /*01b0*/  UMOV UR4, 0x400 ;  /* 0x0000040000047882 */ /* 0x000fe20000000000 */
[----:B------:R-:W-:Y:S01]  /*01c0*/  UMOV UR5, 0x1 ;  /* 0x0000000100057882 */ /* 0x000fe20000000000 */
[----:B------:R-:W-:Y:S02]  /*01d0*/  UMOV UR6, 0x4 ;  /* 0x0000000400067882 */ /* 0x000fe40000000000 */
[----:B------:R-:W-:-:S04]  /*01e0*/  UIADD3 UR6, -UR6, 0x100000, URZ ;  /* 0x0010000006067890 */ /* 0x000fc8000fffe13f */
[----:B------:R-:W-:Y:S02]  /*01f0*/  USHF.L.U32 UR7, UR6, 0xb, URZ ;  /* 0x0000000b06077899 */ /* 0x000fe4000800063f */
[----:B------:R-:W-:Y:S02]  /*0200*/  USHF.L.U32 UR6, UR6, 0x1, URZ ;  /* 0x0000000106067899 */ /* 0x000fe4000800063f */
[----:B0-----:R-:W-:Y:S02]  /*0210*/  ULEA UR8, UR8, UR4, 0x18 ;  /* 0x0000000408087291 */ /* 0x001fe4000f8ec03f */
[----:B------:R-:W-:-:S04]  /*0220*/  UIADD3 UR4, -UR5, 0x100000, URZ ;  /* 0x0010000005047890 */ /* 0x000fc8000fffe13f */
[----:B------:R-:W-:Y:S02]  /*0230*/  USHF.L.U32 UR5, UR4, 0xb, URZ ;  /* 0x0000000b04057899 */ /* 0x000fe4000800063f */
[----:B------:R-:W-:Y:S01]  /*0240*/  USHF.L.U32 UR4, UR4, 0x1, URZ ;  /* 0x0000000104047899 */ /* 0x000fe2000800063f */
[----:B------:R-:W0:Y:S11]  /*0250*/  FENCE.VIEW.ASYNC.S ;  /* 0x00000000000073c6 */ /* 0x000e360000000000 */
[----:B0-----:R0:W1:Y:S01]  /*0260*/  SYNCS.EXCH.64 URZ, [UR8], UR4 ;  /* 0x00000004083f75b2 */ /* 0x0010620008000100 */
[----:B------:R0:W2:Y:S01]  /*0270*/  SYNCS.EXCH.64 URZ, [UR8+0x48], UR6 ;  /* 0x00004806083f75b2 */ /* 0x0000a20008000100 */
[----:B------:R0:W3:Y:S01]  /*0280*/  SYNCS.EXCH.64 URZ, [UR8+0x8], UR4 ;  /* 0x00000804083f75b2 */ /* 0x0000e20008000100 */
[----:B------:R0:W4:Y:S01]  /*0290*/  SYNCS.EXCH.64 URZ, [UR8+0x50], UR6 ;  /* 0x00005006083f75b2 */ /* 0x0001220008000100 */
[----:B------:R0:W0:Y:S01]  /*02a0*/  SYNCS.EXCH.64 URZ, [UR8+0x10], UR4 ;  /* 0x00001004083f75b2 */ /* 0x0000220008000100 */
        /* <DEDUP_REMOVED lines=13> */
[----:B------:R-:W-:Y:S01]  /*0380*/  NOP ;  /* 0x0000000000007918 */ /* 0x000fe20000000000 */
.L_x_3:
[----:B0-----:R-:W-:Y:S05]  /*0390*/  BSYNC B0 ;  /* 0x0000000000007941 */ /* 0x001fea0003800000 */
.L_x_2:
[----:B------:R-:W-:Y:S01]  /*03a0*/  SHF.R.S32.HI R4, RZ, 0x1f, R6 ;  /* 0x0000001fff047819 */ /* 0x000fe20000011406 */
[----:B------:R-:W0:Y:S01]  /*03b0*/  SHFL.IDX PT, R0, R0, RZ, 0x1f ;  /* 0x00001fff00007589 */ /* 0x000e2200000e0000 */
[----:B------:R-:W5:Y:S01]  /*03c0*/  S2UR UR8, SR_CTAID.X ;  /* 0x00000000000879c3 */ /* 0x000f620000002500 */
[----:B------:R-:W-:Y:S02]  /*03d0*/  ELECT P0, URZ, PT ;  /* 0x00000000003f782f */ /* 0x000fe40003800000 */
[----:B------:R-:W-:Y:S01]  /*03e0*/  LEA.HI R4, R4, R6, RZ, 0x7 ;  /* 0x0000000604047211 */ /* 0x000fe200078f38ff */
[----:B------:R-:W-:Y:S01]  /*03f0*/  ULDC UR4, c[0x0][0x150] ;  /* 0x0000540000047ab9 */ /* 0x000fe20000000800 */
[----:B------:R-:W-:Y:S01]  /*0400*/  SHF.R.S32.HI R8, RZ, 0x1f, R3 ;  /* 0x0000001fff087819 */ /* 0x000fe20000011403 */
[----:B------:R-:W-:Y:S01]  /*0410*/  NOP ;  /* 0x0000000000007918 */ /* 0x000fe20000000000 */
[----:B------:R-:W-:Y:S01]  /*0420*/  LOP3.LUT R4, R4, 0xffffff80, RZ, 0xc0, !PT ;  /* 0xffffff8004047812 */ /* 0x000fe200078ec0ff */
[----:B------:R-:W-:Y:S01]  /*0430*/  NOP ;  /* 0x0000000000007918 */ /* 0x000fe20000000000 */
[----:B------:R-:W-:Y:S01]  /*0440*/  LEA.HI R8, R8, R3, RZ, 0x2 ;  /* 0x0000000308087211 */ /* 0x000fe200078f10ff */
[----:B------:R-:W1:Y:S01]  /*0450*/  LDC R10, c[0x0][0x144] ;  /* 0x00005100ff0a7b82 */ /* 0x000e620000000800 */
[----:B------:R-:W-:Y:S01]  /*0460*/  ISETP.NE.AND P3, PT, R5, RZ, PT ;  /* 0x000000ff0500720c */ /* 0x000fe20003f65270 */
[----:B------:R-:W-:Y:S01]  /*0470*/  IMAD.IADD R6, R6, 0x1, -R4 ;  /* 0x0000000106067824 */ /* 0x000fe200078e0a04 */
[----:B------:R-:W-:Y:S01]  /*0480*/  LOP3.LUT R8, R8, 0x3ffffffc, RZ, 0xc0, !PT ;  /* 0x3ffffffc08087812 */ /* 0x000fe200078ec0ff */
[----:B------:R-:W2:Y:S03]  /*0490*/  S2R R4, SR_CTAID.Y ;  /* 0x0000000000047919 */ /* 0x000ea60000002600 */
[----:B------:R-:W-:Y:S01]  /*04a0*/  SHF.R.S32.HI R7, RZ, 0x1f, R6 ;  /* 0x0000001fff077819 */ /* 0x000fe20000011406 */
[----:B------:R-:W-:Y:S01]  /*04b0*/  IMAD.IADD R8, R3, 0x1, -R8 ;  /* 0x0000000103087824 */ /* 0x000fe200078e0a08 */
[----:B------:R-:W3:Y:S02]  /*04c0*/  LDC R13, c[0x0][0x140] ;  /* 0x00005000ff0d7b82 */ /* 0x000ee40000000800 */
[----:B------:R-:W-:-:S02]  /*04d0*/  LEA.HI R7, R7, R6, RZ, 0x3 ;  /* 0x0000000607077211 */ /* 0x000fc400078f18ff */
[----:B0-----:R-:W-:Y:S02]  /*04e0*/  ISETP.NE.OR P0, PT, R0, RZ, !P0 ;  /* 0x000000ff0000720c */ /* 0x001fe40004705670 */
[--C-:B------:R-:W-:Y:S02]  /*04f0*/  SHF.R.S32.HI R0, RZ, 0x3, R7.reuse ;  /* 0x00000003ff007819 */ /* 0x100fe40000011407 */
[----:B------:R-:W-:Y:S02]  /*0500*/  SHF.R.S32.HI R7, RZ, 0x1f, R7 ;  /* 0x0000001fff077819 */ /* 0x000fe40000011407 */
[----:B-----5:R-:W-:Y:S02]  /*0510*/  I2FP.F32.U32 R9, UR8 ;  /* 0x0000000800097c45 */ /* 0x020fe40008201000 */
[----:B------:R-:W-:-:S03]  /*0520*/  LEA.HI R7, R7, R0, RZ, 0x2 ;  /* 0x0000000007077211 */ /* 0x000fc600078f10ff */
[----:B------:R-:W-:Y:S01]  /*0530*/  FMUL R9, R9, UR4 ;  /* 0x0000000409097c20 */ /* 0x000fe20008400000 */
[----:B------:R-:W-:Y:S01]  /*0540*/  LOP3.LUT R7, R7, 0xfffffffc, RZ, 0xc0, !PT ;  /* 0xfffffffc07077812 */ /* 0x000fe200078ec0ff */
[----:B------:R-:W-:Y:S01]  /*0550*/  VOTEU.ALL UP0, P0 ;  /* 0x00000000003f7886 */ /* 0x000fe20000000000 */
[----:B------:R-:W-:Y:S01]  /*0560*/  ULDC UR4, c[0x0][0x154] ;  /* 0x0000550000047ab9 */ /* 0x000fe20000000800 */
[----:B------:R-:W-:Y:S02]  /*0570*/  VOTEU.ALL UP1, P0 ;  /* 0x00000000003f7886 */ /* 0x000fe40000020000 */
[----:B------:R-:W0:Y:S01]  /*0580*/  F2I.U32.TRUNC.NTZ R9, R9 ;  /* 0x0000000900097305 */ /* 0x000e22000020f000 */
[----:B------:R-:W-:Y:S01]  /*0590*/  IMAD.IADD R7, R0, 0x1, -R7 ;  /* 0x0000000100077824 */ /* 0x000fe200078e0a07 */
[----:B------:R-:W5:Y:S01]  /*05a0*/  @!UP0 S2UR UR7, SR_CgaCtaId ;  /* 0x00000000000789c3 */ /* 0x000f620000008800 */
[----:B------:R-:W-:Y:S01]  /*05b0*/  @!UP0 UMOV UR6, 0x400 ;  /* 0x0000040000068882 */ /* 0x000fe20000000000 */
[----:B---3--:R-:W-:Y:S01]  /*05c0*/  ISETP.EQ.U32.AND P2, PT, R13, 0x1, PT ;  /* 0x000000010d00780c */ /* 0x008fe20003f42070 */
[----:B------:R-:W-:Y:S01]  /*05d0*/  IMAD R8, R8, 0x4, R7 ;  /* 0x0000000408087824 */ /* 0x000fe200078e0207 */
[----:B--2---:R-:W-:-:S04]  /*05e0*/  I2FP.F32.U32 R3, R4 ;  /* 0x0000000400037245 */ /* 0x004fc80000201000 */
[----:B------:R-:W-:Y:S01]  /*05f0*/  LEA.HI R0, R8, R8, RZ, 0x1 ;  /* 0x0000000808007211 */ /* 0x000fe200078f08ff */
[----:B------:R-:W-:Y:S01]  /*0600*/  FMUL R12, R3, UR4 ;  /* 0x00000004030c7c20 */ /* 0x000fe20008400000 */
[----:B------:R-:W2:Y:S01]  /*0610*/  LDC R7, c[0x0][0x148] ;  /* 0x00005200ff077b82 */ /* 0x000ea20000000800 */
[----:B------:R-:W-:Y:S01]  /*0620*/  UMOV UR4, 0x20 ;  /* 0x0000002000047882 */ /* 0x000fe20000000000 */
[----:B------:R-:W-:Y:S01]  /*0630*/  LOP3.LUT R11, R0, 0xfffffffe, RZ, 0xc0, !PT ;  /* 0xfffffffe000b7812 */ /* 0x000fe200078ec0ff */
[----:B0-----:R-:W-:Y:S01]  /*0640*/  IMAD.MOV R15, RZ, RZ, -R9 ;  /* 0x000000ffff0f7224 */ /* 0x001fe200078e0a09 */
[----:B------:R-:W-:Y:S01]  /*0650*/  SHF.R.S32.HI R9, RZ, 0x1f, R2 ;  /* 0x0000001fff097819 */ /* 0x000fe20000011402 */
[----:B------:R-:W0:Y:S01]  /*0660*/  F2I.U32.TRUNC.NTZ R12, R12 ;  /* 0x0000000c000c7305 */ /* 0x000e22000020f000 */
[----:B------:R-:W-:-:S04]  /*0670*/  @!UP0 UIADD3 UR4, -UR4, 0x100000, URZ ;  /* 0x0010000004048890 */ /* 0x000fc8000fffe13f */
[----:B------:R-:W-:Y:S02]  /*0680*/  @!UP0 USHF.L.U32 UR5, UR4, 0xb, URZ ;  /* 0x0000000b04058899 */ /* 0x000fe4000800063f */
[----:B------:R-:W-:Y:S01]  /*0690*/  @!UP0 USHF.L.U32 UR4, UR4, 0x1, URZ ;  /* 0x0000000104048899 */ /* 0x000fe2000800063f */
[----:B-1----:R-:W-:Y:S01]  /*06a0*/  IMAD R3, R10, R15, UR8 ;  /* 0x000000080a037e24 */ /* 0x002fe2000f8e020f */
[----:B------:R-:W-:Y:S01]  /*06b0*/  LEA.HI R9, R9, R2, RZ, 0x2 ;  /* 0x0000000209097211 */ /* 0x000fe200078f10ff */
[C---:B------:R-:W-:Y:S02]  /*06c0*/  IMAD.IADD R0, R8.reuse, 0x1, -R11 ;  /* 0x0000000108007824 */ /* 0x040fe400078e0a0b */
[----:B------:R-:W-:Y:S01]  /*06d0*/  IMAD.SHL.U32 R11, R8, 0x4, RZ ;  /* 0x00000004080b7824 */ /* 0x000fe200078e00ff */
[----:B------:R-:W-:Y:S02]  /*06e0*/  LOP3.LUT R9, R9, 0xfffffffc, RZ, 0xc0, !PT ;  /* 0xfffffffc09097812 */ /* 0x000fe400078ec0ff */
[----:B------:R-:W-:Y:S01]  /*06f0*/  ISETP.NE.AND P4, PT, R0, R3, PT ;  /* 0x000000030000720c */ /* 0x000fe20003f85270 */
[----:B-----5:R-:W-:Y:S01]  /*0700*/  @!UP0 ULEA UR6, UR7, UR6, 0x18 ;  /* 0x0000000607068291 */ /* 0x020fe2000f8ec03f */
[----:B------:R-:W-:Y:S01]  /*0710*/  LOP3.LUT R16, R8, 0xc, R11, 0x78, !PT ;  /* 0x0000000c08107812 */ /* 0x000fe200078e780b */
[----:B------:R-:W-:Y:S01]  /*0720*/  IMAD.IADD R0, R2, 0x1, -R9 ;  /* 0x0000000102007824 */ /* 0x000fe200078e0a09 */
[----:B------:R-:W-:Y:S01]  /*0730*/  VOTEU.ALL UP0, P0 ;  /* 0x00000000003f7886 */ /* 0x000fe20000000000 */
[----:B------:R-:W-:Y:S01]  /*0740*/  LOP3.LUT P0, RZ, R6, 0x7, RZ, 0xc0, !PT ;  /* 0x0000000706ff7812 */ /* 0x000fe2000780c0ff */
[----:B0-----:R-:W-:-:S02]  /*0750*/  IMAD.MOV R14, RZ, RZ, -R12 ;  /* 0x000000ffff0e7224 */ /* 0x001fc400078e0a0c */
[----:B------:R-:W-:Y:S01]  /*0760*/  ISETP.NE.AND P1, PT, R0, 0x3, PT ;  /* 0x000000030000780c */ /* 0x000fe20003f25270 */
[----:B------:R-:W-:Y:S01]  /*0770*/  VIADD R6, R5, 0xffffffff ;  /* 0xffffffff05067836 */ /* 0x000fe20000000000 */
[----:B------:R-:W-:Y:S01]  /*0780*/  ISETP.LT.U32.AND P0, PT, R16, 0x2, !P0 ;  /* 0x000000021000780c */ /* 0x000fe20004701070 */
[----:B--2---:R-:W-:Y:S01]  /*0790*/  IMAD R9, R7, R14, R4 ;  /* 0x0000000e07097224 */ /* 0x004fe200078e0204 */
[----:B------:R-:W-:Y:S01]  /*07a0*/  ISETP.EQ.OR P1, PT, R0, RZ, !P1 ;  /* 0x000000ff0000720c */ /* 0x000fe20004f22670 */
[----:B------:R-:W0:Y:S02]  /*07b0*/  FENCE.VIEW.ASYNC.S ;  /* 0x00000000000073c6 */ /* 0x000e240000000000 */
[----:B0-----:R0:W1:Y:S01]  /*07c0*/  @!UP0 SYNCS.EXCH.64 URZ, [UR6+0xa0], UR4 ;  /* 0x0000a004063f85b2 */ /* 0x0010620008000100 */
[----:B------:R-:W-:Y:S02]  /*07d0*/  @P4 LEA.HI R2, R16, R16, RZ, 0x1 ;  /* 0x0000001010024211 */ /* 0x000fe400078f08ff */
[----:B------:R-:W-:-:S02]  /*07e0*/  ISETP.EQ.AND P1, PT, R5, RZ, P1 ;  /* 0x000000ff0500720c */ /* 0x000fc40000f22270 */
[----:B------:R-:W-:Y:S02]  /*07f0*/  @P4 SHF.R.S32.HI R2, RZ, 0x1, R2 ;  /* 0x00000001ff024819 */ /* 0x000fe40000011402 */
[----:B------:R-:W-:Y:S02]  /*0800*/  ISETP.GE.U32.AND P6, PT, R6, 0x2, PT ;  /* 0x000000020600780c */ /* 0x000fe40003fc6070 */
[----:B------:R-:W-:Y:S01]  /*0810*/  @P4 ISETP.NE.AND P5, PT, R2, R9, PT ;  /* 0x000000090200420c */ /* 0x000fe20003fa5270 */
[----:B------:R-:W-:Y:S01]  /*0820*/  IMAD.MOV.U32 R2, RZ, RZ, 0x1 ;  /* 0x00000001ff027424 */ /* 0x000fe200078e00ff */
[----:B------:R-:W-:Y:S02]  /*0830*/  SEL R9, RZ, 0x1, !P0 ;  /* 0x00000001ff097807 */ /* 0x000fe40004000000 */
[----:B------:R-:W-:Y:S02]  /*0840*/  @P4 SEL R2, RZ, 0x1, P5 ;  /* 0x00000001ff024807 */ /* 0x000fe40002800000 */
[----:B------:R-:W-:Y:S01]  /*0850*/  SEL R17, RZ, 0x1, !P1 ;  /* 0x00000001ff117807 */ /* 0x000fe20004800000 */
[----:B------:R0:W2:Y:S01]  /*0860*/  @!UP1 SYNCS.EXCH.64 URZ, [UR6+0xa8], UR4 ;  /* 0x0000a804063f95b2 */ /* 0x0000a20008000100 */
[----:B------:R-:W-:Y:S01]  /*0870*/  LOP3.LUT R2, R2, R9, RZ, 0xc0, !PT ;  /* 0x0000000902027212 */ /* 0x000fe200078ec0ff */
[----:B------:R-:W-:Y:S01]  /*0880*/  NOP ;  /* 0x0000000000007918 */ /* 0x000fe20000000000 */
[----:B------:R-:W-:Y:S01]  /*0890*/  SEL R17, R17, 0x2, P6 ;  /* 0x0000000211117807 */ /* 0x000fe20003000000 */
[----:B------:R-:W-:Y:S06]  /*08a0*/  @!P2 BRA `(.L_x_4) ;  /* 0x000000000008a947 */ /* 0x000fec0003800000 */
[----:B-12-4-:R-:W-:Y:S01]  /*08b0*/  UCGABAR_ARV ;  /* 0x00000000000079c7 */ /* 0x016fe20008000000 */
[----:B------:R-:W-:Y:S05]  /*08c0*/  BRA `(.L_x_5) ;  /* 0x0000000000047947 */ /* 0x000fea0003800000 */
.L_x_4:
[----:B-12-4-:R-:W-:Y:S01]  /*08d0*/  NOP ;  /* 0x0000000000007918 */ /* 0x016fe20000000000 */
.L_x_5:
[----:B------:R-:W1:Y:S01]  /*08e0*/  LDC R8, c[0x0][0x65c] ;  /* 0x00019700ff087b82 */ /* 0x000e620000000800 */
[----:B------:R-:W-:Y:S01]  /*08f0*/  IMAD.MOV.U32 R9, RZ, RZ, RZ ;  /* 0x000000ffff097224 */ /* 0x000fe200078e00ff */
[----:B-1----:R-:W-:Y:S01]  /*0900*/  ISETP.NE.AND P1, PT, R8, 0x1, PT ;  /* 0x000000010800780c */ /* 0x002fe20003f25270 */
[----:B------:R-:W-:-:S12]  /*0910*/  IMAD.U32 R8, RZ, RZ, UR8 ;  /* 0x00000008ff087e24 */ /* 0x000fd8000f8e00ff */
[----:B------:R-:W1:Y:S01]  /*0920*/  @P1 LDC R23, c[0x0][0x10] ;  /* 0x00000400ff171b82 */ /* 0x000e620000000800 */
[----:B------:R-:W-:Y:S02]  /*0930*/  @P1 IMAD.MOV.U32 R5, RZ, RZ, RZ ;  /* 0x000000ffff051224 */ /* 0x000fe400078e00ff */
[----:B------:R-:W-:-:S05]  /*0940*/  @P1 IMAD.MOV.U32 R19, RZ, RZ, RZ ;  /* 0x000000ffff131224 */ /* 0x000fca00078e00ff */
[----:B------:R-:W2:Y:S01]  /*0950*/  @!P1 LDC R11, c[0x0][0xc] ;  /* 0x00000300ff0b9b82 */ /* 0x000ea20000000800 */
[----:B-1----:R-:W-:-:S04]  /*0960*/  @P1 IMAD.WIDE.U32 R22, R23, UR8, R4 ;  /* 0x0000000817161c25 */ /* 0x002fc8000f8e0004 */
[----:B------:R-:W-:Y:S02]  /*0970*/  @P1 IMAD.IADD R19, R23, 0x1, R19 ;  /* 0x0000000117131824 */ /* 0x000fe400078e0213 */
[----:B--2---:R-:W-:-:S04]  /*0980*/  @!P1 IMAD.WIDE.U32 R8, R4, R11, R8 ;  /* 0x0000000b04089225 */ /* 0x004fc800078e0008 */
[----:B------:R-:W-:Y:S02]  /*0990*/  @!P1 IMAD.MOV.U32 R22, RZ, RZ, R8 ;  /* 0x000000ffff169224 */ /* 0x000fe400078e0008 */
[----:B------:R-:W-:Y:S01]  /*09a0*/  @!P1 IMAD.MOV.U32 R19, RZ, RZ, R9 ;  /* 0x000000ffff139224 */ /* 0x000fe200078e0009 */
[----:B------:R-:W-:Y:S06]  /*09b0*/  @!P2 BRA `(.L_x_6) ;  /* 0x00000000000ca947 */ /* 0x000fec0003800000 */
[----:B------:R-:W-:Y:S01]  /*09c0*/  UCGABAR_WAIT ;  /* 0x0000000000007dc7 */ /* 0x000fe20008000000 */
[----:B------:R-:W-:Y:S01]  /*09d0*/  CCTL.IVALL ;  /* 0x00000000ff00798f */ /* 0x000fe20002000000 */
[----:B------:R-:W-:Y:S05]  /*09e0*/  BRA `(.L_x_7) ;  /* 0x0000000000047947 */ /* 0x000fea0003800000 */
.L_x_6:
[----:B------:R-:W-:Y:S06]  /*09f0*/  BAR.SYNC.DEFER_BLOCKING 0x0 ;  /* 0x0000000000007b1d */ /* 0x000fec0000010000 */
.L_x_7:
[----:B------:R-:W-:Y:S05]  /*0a00*/  @!P3 BRA `(.L_x_8) ;  /* 0x000000e000a4b947 */ /* 0x000fea0003800000 */
[----:B------:R-:W-:-:S13]  /*0a10*/  ISETP.GT.U32.AND P0, PT, R6, 0x1, PT ;  /* 0x000000010600780c */ /* 0x000fda0003f04070 */
[----:B0-----:R-:W-:Y:S05]  /*0a20*/  @P0 EXIT ;  /* 0x000000000000094d */ /* 0x001fea0003800000 */
[----:B------:R-:W-:Y:S01]  /*0a30*/  IMAD.MOV.U32 R8, RZ, RZ, -0x1 ;  /* 0xffffffffff087424 */ /* 0x000fe200078e00ff */
[----:B------:R-:W-:Y:S01]  /*0a40*/  ULDC.64 UR4, c[0x0][0x650] ;  /* 0x0001940000047ab9 */ /* 0x000fe20000000a00 */
[----:B------:R-:W-:Y:S01]  /*0a50*/  IMAD.MOV.U32 R6, RZ, RZ, -0x1 ;  /* 0xffffffffff067424 */ /* 0x000fe200078e00ff */
[----:B------:R-:W-:Y:S01]  /*0a60*/  ISETP.GE.U32.AND P0, PT, R22, UR4, PT ;  /* 0x0000000416007c0c */ /* 0x000fe2000bf06070 */
[----:B------:R-:W-:Y:S01]  /*0a70*/  IMAD.MOV.U32 R18, RZ, RZ, -0x1 ;  /* 0xffffffffff127424 */ /* 0x000fe200078e00ff */
[----:B------:R0:W-:Y:S01]  /*0a80*/  STL [R1], R8 ;  /* 0x0000000801007387 */ /* 0x0001e20000100800 */
[----:B------:R-:W-:Y:S02]  /*0a90*/  PRMT R0, RZ, 0x7610, R0 ;  /* 0x00007610ff007816 */ /* 0x000fe40000000000 */
[----:B------:R-:W-:Y:S01]  /*0aa0*/  ISETP.GE.U32.AND.EX P0, PT, R19, UR5, PT, P0 ;  /* 0x0000000513007c0c */ /* 0x000fe2000bf06100 */
[----:B------:R0:W-:-:S12]  /*0ab0*/  STL [R1+0x4], R6 ;  /* 0x0000040601007387 */ /* 0x0001d80000100800 */
[----:B0-----:R-:W-:Y:S05]  /*0ac0*/  @P0 BRA `(.L_x_9) ;  /* 0x0000000400380947 */ /* 0x001fea0003800000 */
[----:B------:R-:W0:Y:S01]  /*0ad0*/  LDC.64 R20, c[0x0][0x628] ;  /* 0x00018a00ff147b82 */ /* 0x000e220000000a00 */
[----:B------:R-:W-:Y:S02]  /*0ae0*/  IMAD.MOV.U32 R8, RZ, RZ, R22 ;  /* 0x000000ffff087224 */ /* 0x000fe400078e0016 */
[----:B------:R-:W-:-:S05]  /*0af0*/  IMAD.MOV.U32 R9, RZ, RZ, R19 ;  /* 0x000000ffff097224 */ /* 0x000fca00078e0013 */
[----:B------:R-:W1:Y:S08]  /*0b00*/  LDC R0, c[0x0][0x630] ;  /* 0x00018c00ff007b82 */ /* 0x000e700000000800 */
[----:B------:R-:W2:Y:S01]  /*0b10*/  LDC.64 R24, c[0x0][0x620] ;  /* 0x00018800ff187b82 */ /* 0x000ea20000000a00 */
[----:B0-----:R-:W-:-:S04]  /*0b20*/  ISETP.NE.U32.AND P0, PT, R20, RZ, PT ;  /* 0x000000ff1400720c */ /* 0x001fc80003f05070 */
[----:B------:R-:W-:-:S13]  /*0b30*/  ISETP.NE.AND.EX P0, PT, R21, RZ, PT, P0 ;  /* 0x000000ff1500720c */ /* 0x000fda0003f05300 */
[----:B-12---:R-:W-:Y:S05]  /*0b40*/  @!P0 BRA `(.L_x_10) ;  /* 0x0000000000288947 */ /* 0x006fea0003800000 */
[----:B------:R-:W0:Y:S02]  /*0b50*/  LDC R13, c[0x0][0x634] ;  /* 0x00018d00ff0d7b82 */ /* 0x000e240000000800 */
[----:B0-----:R-:W-:-:S05]  /*0b60*/  IADD3 R13, P0, R22, R13, RZ ;  /* 0x0000000d160d7210 */ /* 0x001fca0007f1e0ff */
[----:B------:R-:W-:-:S04]  /*0b70*/  IMAD.X R15, RZ, RZ, R19, P0 ;  /* 0x000000ffff0f7224 */ /* 0x000fc800000e0613 */
[----:B------:R-:W-:-:S04]  /*0b80*/  IMAD.WIDE.U32 R8, R15, R20, RZ ;  /* 0x000000140f087225 */ /* 0x000fc800078e00ff */
[----:B------:R-:W-:-:S04]  /*0b90*/  IMAD.WIDE.U32 R10, P0, R13, R21, R8 ;  /* 0x000000150d0a7225 */ /* 0x000fc80007800008 */
[----:B------:R-:W-:-:S04]  /*0ba0*/  IMAD.WIDE.U32 R8, R13, R20, RZ ;  /* 0x000000140d087225 */ /* 0x000fc800078e00ff */
[----:B------:R-:W-:Y:S01]  /*0bb0*/  IMAD.X R13, RZ, RZ, RZ, P0 ;  /* 0x000000ffff0d7224 */ /* 0x000fe200000e06ff */
[----:B------:R-:W-:Y:S01]  /*0bc0*/  IADD3 RZ, P0, R9, R10, RZ ;  /* 0x0000000a09ff7210 */ /* 0x000fe20007f1e0ff */
[----:B------:R-:W-:-:S04]  /*0bd0*/  IMAD.MOV.U32 R12, RZ, RZ, R11 ;  /* 0x000000ffff0c7224 */ /* 0x000fc800078e000b */
[----:B------:R-:W-:-:S08]  /*0be0*/  IMAD.WIDE.U32.X R8, R15, R21, R12, P0 ;  /* 0x000000150f087225 */ /* 0x000fd000000e040c */
.L_x_10:
[----:B------:R-:W0:Y:S01]  /*0bf0*/  LDC.64 R20, c[0x0][0x640] ;  /* 0x00019000ff147b82 */ /* 0x000e220000000a00 */
[-CC-:B------:R-:W-:Y:S01]  /*0c00*/  SHF.R.U64 R26, R8, R0.reuse, R9.reuse ;  /* 0x00000000081a7219 */ /* 0x180fe20000001209 */
[----:B------:R-:W-:Y:S01]  /*0c10*/  IMAD.MOV.U32 R18, RZ, RZ, R22 ;  /* 0x000000ffff127224 */ /* 0x000fe200078e0016 */
[----:B------:R-:W-:Y:S01]  /*0c20*/  SHF.R.U32.HI R0, RZ, R0, R9 ;  /* 0x00000000ff007219 */ /* 0x000fe20000011609 */
[----:B------:R-:W-:Y:S01]  /*0c30*/  IMAD R28, R7, R14, R4 ;  /* 0x0000000e071c7224 */ /* 0x000fe200078e0204 */
[----:B------:R-:W-:Y:S01]  /*0c40*/  IADD3 R5, P0, RZ, -R26, RZ ;  /* 0x8000001aff057210 */ /* 0x000fe20007f1e0ff */
[----:B------:R-:W-:Y:S02]  /*0c50*/  IMAD.MOV.U32 R23, RZ, RZ, 0x1 ;  /* 0x00000001ff177424 */ /* 0x000fe400078e00ff */
[----:B------:R-:W1:Y:S02]  /*0c60*/  LDC R6, c[0x0][0x618] ;  /* 0x00018600ff067b82 */ /* 0x000e640000000800 */
[----:B------:R-:W-:-:S04]  /*0c70*/  IMAD.X R9, RZ, RZ, ~R0, P0 ;  /* 0x000000ffff097224 */ /* 0x000fc800000e0e00 */
[-C--:B------:R-:W-:Y:S02]  /*0c80*/  IMAD R0, R9, R24.reuse, RZ ;  /* 0x0000001809007224 */ /* 0x080fe400078e02ff */
[----:B------:R-:W2:Y:S01]  /*0c90*/  LDC R11, c[0x0][0x608] ;  /* 0x00018200ff0b7b82 */ /* 0x000ea20000000800 */
[----:B------:R-:W-:-:S04]  /*0ca0*/  IMAD.WIDE.U32 R8, R5, R24, R18 ;  /* 0x0000001805087225 */ /* 0x000fc800078e0012 */
[----:B------:R-:W-:-:S03]  /*0cb0*/  IMAD R5, R5, R25, R0 ;  /* 0x0000001905057224 */ /* 0x000fc600078e0200 */
[----:B------:R-:W3:Y:S01]  /*0cc0*/  LDC R12, c[0x0][0x658] ;  /* 0x00019600ff0c7b82 */ /* 0x000ee20000000800 */
[----:B0-----:R-:W-:Y:S01]  /*0cd0*/  ISETP.NE.U32.AND P0, PT, R20, RZ, PT ;  /* 0x000000ff1400720c */ /* 0x001fe20003f05070 */
[----:B------:R-:W-:Y:S02]  /*0ce0*/  IMAD.IADD R5, R9, 0x1, R5 ;  /* 0x0000000109057824 */ /* 0x000fe400078e0205 */
[----:B------:R-:W-:Y:S01]  /*0cf0*/  IMAD.MOV.U32 R9, RZ, RZ, -0x1 ;  /* 0xffffffffff097424 */ /* 0x000fe200078e00ff */
[----:B------:R-:W-:-:S03]  /*0d00*/  ISETP.NE.AND.EX P0, PT, R21, RZ, PT, P0 ;  /* 0x000000ff1500720c */ /* 0x000fc60003f05300 */
[----:B------:R-:W0:Y:S01]  /*0d10*/  LDC R15, c[0x0][0x600] ;  /* 0x00018000ff0f7b82 */ /* 0x000e220000000800 */
[-CC-:B-1----:R-:W-:Y:S02]  /*0d20*/  SHF.R.U64 R13, R8, R6.reuse, R5.reuse ;  /* 0x00000006080d7219 */ /* 0x182fe40000001205 */
[----:B------:R-:W-:-:S05]  /*0d30*/  SHF.R.U32.HI R0, RZ, R6, R5 ;  /* 0x00000006ff007219 */ /* 0x000fca0000011605 */
[----:B------:R-:W1:Y:S01]  /*0d40*/  LDC R18, c[0x0][0x648] ;  /* 0x00019200ff127b82 */ /* 0x000e620000000800 */
[-CC-:B--2---:R-:W-:Y:S02]  /*0d50*/  SHF.R.U64 R27, R13, R11.reuse, R0.reuse ;  /* 0x0000000b0d1b7219 */ /* 0x184fe40000001200 */
[----:B------:R-:W-:-:S05]  /*0d60*/  SHF.R.U32.HI R5, RZ, R11, R0 ;  /* 0x0000000bff057219 */ /* 0x000fca0000011600 */
[----:B------:R-:W2:Y:S01]  /*0d70*/  LDC R24, c[0x0][0x638] ;  /* 0x00018e00ff187b82 */ /* 0x000ea20000000800 */
[-CC-:B---3--:R-:W-:Y:S02]  /*0d80*/  SHF.R.U64 R14, R27, R12.reuse, R5.reuse ;  /* 0x0000000c1b0e7219 */ /* 0x188fe40000001205 */
[-C--:B------:R-:W-:Y:S02]  /*0d90*/  SHF.L.U32 R0, R9, R12.reuse, RZ ;  /* 0x0000000c09007219 */ /* 0x080fe400000006ff */
[----:B------:R-:W-:Y:S01]  /*0da0*/  SHF.R.U32.HI R5, RZ, R12, R5 ;  /* 0x0000000cff057219 */ /* 0x000fe20000011605 */
[----:B------:R-:W-:Y:S01]  /*0db0*/  IMAD.MOV.U32 R4, RZ, RZ, R14 ;  /* 0x000000ffff047224 */ /* 0x000fe200078e000e */
[----:B------:R-:W-:Y:S01]  /*0dc0*/  LOP3.LUT R10, RZ, R0, RZ, 0x33, !PT ;  /* 0x00000000ff0a7212 */ /* 0x000fe200078e33ff */
[----:B------:R-:W3:Y:S01]  /*0dd0*/  LDC R25, c[0x0][0x610] ;  /* 0x00018400ff197b82 */ /* 0x000ee20000000800 */
[----:B------:R-:W-:Y:S05]  /*0de0*/  @!P0 BRA `(.L_x_11) ;  /* 0x0000000000288947 */ /* 0x000fea0003800000 */
[----:B------:R-:W4:Y:S02]  /*0df0*/  LDC R9, c[0x0][0x64c] ;  /* 0x00019300ff097b82 */ /* 0x000f240000000800 */
[----:B----4-:R-:W-:-:S05]  /*0e00*/  IADD3 R9, P0, R14, R9, RZ ;  /* 0x000000090e097210 */ /* 0x010fca0007f1e0ff */
        /* <DEDUP_REMOVED lines=8> */
.L_x_11:
[----:B-1----:R-:W-:Y:S01]  /*0e90*/  SHF.R.U64 R4, R4, R18, R5 ;  /* 0x0000001204047219 */ /* 0x002fe20000001205 */
[----:B0-----:R-:W-:Y:S01]  /*0ea0*/  VIADD R6, R15, 0xffffffff ;  /* 0xffffffff0f067836 */ /* 0x001fe20000000000 */
[----:B------:R-:W-:Y:S01]  /*0eb0*/  SHF.L.U32 R0, R23, R12, RZ ;  /* 0x0000000c17007219 */ /* 0x000fe200000006ff */
[----:B------:R-:W-:Y:S01]  /*0ec0*/  IMAD.MOV.U32 R18, RZ, RZ, R26 ;  /* 0x000000ffff127224 */ /* 0x000fe200078e001a */
[----:B------:R-:W-:Y:S01]  /*0ed0*/  LOP3.LUT R5, R27, R10, RZ, 0xc0, !PT ;  /* 0x0000000a1b057212 */ /* 0x000fe200078ec0ff */
[----:B------:R-:W-:Y:S01]  /*0ee0*/  IMAD.MOV R7, RZ, RZ, -R4 ;  /* 0x000000ffff077224 */ /* 0x000fe200078e0a04 */
[----:B------:R-:W-:Y:S02]  /*0ef0*/  SEL R3, R3, R28, !P1 ;  /* 0x0000001c03037207 */ /* 0x000fe40004800000 */
[----:B------:R-:W-:Y:S01]  /*0f00*/  LOP3.LUT R6, R13, R6, RZ, 0xc0, !PT ;  /* 0x000000060d067212 */ /* 0x000fe200078ec0ff */
[----:B------:R-:W-:Y:S02]  /*0f10*/  IMAD R4, R0, R4, R5 ;  /* 0x0000000400047224 */ /* 0x000fe400078e0205 */
[----:B--2---:R-:W-:-:S02]  /*0f20*/  IMAD R0, R7, R24, R14 ;  /* 0x0000001807007224 */ /* 0x004fc400078e020e */
[----:B---3--:R-:W-:Y:S02]  /*0f30*/  IMAD R3, R4, R25, R3 ;  /* 0x0000001904037224 */ /* 0x008fe400078e0203 */
[----:B------:R-:W-:Y:S02]  /*0f40*/  IMAD.MOV.U32 R5, RZ, RZ, 0x1 ;  /* 0x00000001ff057424 */ /* 0x000fe400078e00ff */
[----:B------:R-:W-:-:S03]  /*0f50*/  IMAD R4, R0, R15, R6 ;  /* 0x0000000f00047224 */ /* 0x000fc600078e0206 */
[----:B------:R-:W-:Y:S02]  /*0f60*/  PRMT R0, R5, 0x7610, R0 ;  /* 0x0000761005007816 */ /* 0x000fe40000000000 */
[----:B------:R-:W-:Y:S02]  /*0f70*/  SEL R5, R4, R3, !P1 ;  /* 0x0000000304057207 */ /* 0x000fe40004800000 */
[----:B------:R-:W-:-:S03]  /*0f80*/  SEL R3, R3, R4, !P1 ;  /* 0x0000000403037207 */ /* 0x000fc60004800000 */
[----:B------:R0:W-:Y:S04]  /*0f90*/  STL [R1+0x4], R5 ;  /* 0x0000040501007387 */ /* 0x0001e80000100800 */
[----:B------:R0:W-:Y:S02]  /*0fa0*/  STL [R1], R3 ;  /* 0x0000000301007387 */ /* 0x0001e40000100800 */
.L_x_9:
[----:B------:R-:W-:-:S08]  /*0fb0*/  NOP ;  /* 0x0000000000007918 */ /* 0x000fd00000000000 */
[----:B------:R-:W1:Y:S02]  /*0fc0*/  USETMAXREG.TRY_ALLOC.CTAPOOL UP0, 0xe8 ;  /* 0x000000e8000079c8 */ /* 0x000e640008000600 */
[----:B-1----:R-:W-:-:S13]  /*0fd0*/  PLOP3.LUT P0, PT, PT, PT, UP0, 0x80, 0x0 ;  /* 0x000000000000781c */ /* 0x002fda0003f0f008 */
[----:B------:R-:W-:Y:S05]  /*0fe0*/  @!P0 BRA `(.L_x_9) ;  /* 0xfffffffc00f08947 */ /* 0x000fea000383ffff */
[----:B------:R-:W-:Y:S01]  /*0ff0*/  ULDC.64 UR4, c[0x0][0x598] ;  /* 0x0001660000047ab9 */ /* 0x000fe20000000a00 */
[----:B------:R-:W-:Y:S01]  /*1000*/  ULDC.64 UR54, c[0x0][0x208] ;  /* 0x0000820000367ab9 */ /* 0x000fe20000000a00 */
[----:B------:R-:W-:-:S04]  /*1010*/  ISETP.NE.U32.AND P0, PT, RZ, UR4, PT ;  /* 0x00000004ff007c0c */ /* 0x000fc8000bf05070 */
[----:B------:R-:W-:-:S13]  /*1020*/  ISETP.NE.AND.EX P0, PT, RZ, UR5, PT, P0 ;  /* 0x00000005ff007c0c */ /* 0x000fda000bf05300 */
[----:B------:R-:W-:Y:S05]  /*1030*/  @!P0 BRA `(.L_x_12) ;  /* 0x00000000001c8947 */ /* 0x000fea0003800000 */
[----:B0-----:R-:W0:Y:S02]  /*1040*/  LDC.64 R4, c[0x0][0x598] ;  /* 0x00016600ff047b82 */ /* 0x001e240000000a00 */
[----:B0-----:R-:W2:Y:S02]  /*1050*/  LDG.E.64 R4, desc[UR54][R4.64] ;  /* 0x0000003604047981 */ /* 0x001ea4000c1e1b00 */
[----:B--2---:R-:W-:-:S04]  /*1060*/  ISETP.NE.U32.AND P0, PT, R4, RZ, PT ;  /* 0x000000ff0400720c */ /* 0x004fc80003f05070 */
[----:B------:R-:W-:-:S13]  /*1070*/  ISETP.NE.AND.EX P0, PT, R5, RZ, PT, P0 ;  /* 0x000000ff0500720c */ /* 0x000fda0003f05300 */
[----:B------:R-:W-:Y:S05]  /*1080*/  @!P0 BRA `(.L_x_12) ;  /* 0x0000000000088947 */ /* 0x000fea0003800000 */
[----:B------:R0:W5:Y:S01]  /*1090*/  LD.E R200, desc[UR54][R4.64] ;  /* 0x0000003604c87980 */ /* 0x000162000c101900 */
[----:B------:R-:W-:Y:S05]  /*10a0*/  BRA `(.L_x_13) ;  /* 0x0000000000247947 */ /* 0x000fea0003800000 */
.L_x_12:
[----:B------:R-:W-:Y:S02]  /*10b0*/  ULDC.64 UR4, c[0x0][0x588] ;  /* 0x0001620000047ab9 */ /* 0x000fe40000000a00 */
[----:B------:R-:W-:-:S04]  /*10c0*/  ISETP.NE.U32.AND P0, PT, RZ, UR4, PT ;  /* 0x00000004ff007c0c */ /* 0x000fc8000bf05070 */
[----:B------:R-:W-:-:S13]  /*10d0*/  ISETP.NE.AND.EX P0, PT, RZ, UR5, PT, P0 ;  /* 0x00000005ff007c0c */ /* 0x000fda000bf05300 */
[----:B------:R-:W-:Y:S05]  /*10e0*/  @!P0 BRA `(.L_x_14) ;  /* 0x00000000000c8947 */ /* 0x000fea0003800000 */
[----:B------:R-:W1:Y:S02]  /*10f0*/  LDC.64 R200, c[0x0][0x588] ;  /* 0x00016200ffc87b82 */ /* 0x000e640000000a00 */
[----:B-1----:R1:W5:Y:S01]  /*1100*/  LDG.E R200, desc[UR54][R200.64] ;  /* 0x00000036c8c87981 */ /* 0x002362000c1e1900 */
[----:B------:R-:W-:Y:S05]  /*1110*/  BRA `(.L_x_13) ;  /* 0x0000000000087947 */ /* 0x000fea0003800000 */
.L_x_14:
[----:B------:R-:W-:Y:S02]  /*1120*/  ULDC UR4, c[0x0][0x580] ;  /* 0x0001600000047ab9 */ /* 0x000fe40000000800 */
[----:B------:R-:W-:-:S07]  /*1130*/  IMAD.U32 R200, RZ, RZ, UR4 ;  /* 0x00000004ffc87e24 */ /* 0x000fce000f8e00ff */
.L_x_13:
[----:B------:R-:W-:Y:S02]  /*1140*/  ULDC.64 UR4, c[0x0][0x5a0] ;  /* 0x0001680000047ab9 */ /* 0x000fe40000000a00 */
        /* <DEDUP_REMOVED lines=10> */
.L_x_15:
[----:B------:R-:W-:Y:S02]  /*11f0*/  ULDC.64 UR4, c[0x0][0x590] ;  /* 0x0001640000047ab9 */ /* 0x000fe40000000a00 */
[----:B------:R-:W-:-:S04]  /*1200*/  ISETP.NE.U32.AND P0, PT, RZ, UR4, PT ;  /* 0x00000004ff007c0c */ /* 0x000fc8000bf05070 */
[----:B------:R-:W-:-:S13]  /*1210*/  ISETP.NE.AND.EX P0, PT, RZ, UR5, PT, P0 ;  /* 0x00000005ff007c0c */ /* 0x000fda000bf05300 */
[----:B------:R-:W-:Y:S05]  /*1220*/  @!P0 BRA `(.L_x_17) ;  /* 0x00000000000c8947 */ /* 0x000fea0003800000 */
[----:B0-----:R-:W0:Y:S02]  /*1230*/  LDC.64 R4, c[0x0][0x590] ;  /* 0x00016400ff047b82 */ /* 0x001e240000000a00 */
[----:B0-----:R2:W5:Y:S01]  /*1240*/  LDG.E R23, desc[UR54][R4.64] ;  /* 0x0000003604177981 */ /* 0x001562000c1e1900 */
[----:B------:R-:W-:Y:S05]  /*1250*/  BRA `(.L_x_16) ;  /* 0x0000000000087947 */ /* 0x000fea0003800000 */
.L_x_17:
[----:B------:R-:W-:Y:S02]  /*1260*/  ULDC UR4, c[0x0][0x584] ;  /* 0x0001610000047ab9 */ /* 0x000fe40000000800 */
[----:B------:R-:W-:-:S07]  /*1270*/  IMAD.U32 R23, RZ, RZ, UR4 ;  /* 0x00000004ff177e24 */ /* 0x000fce000f8e00ff */
.L_x_16:
[----:B------:R-:W-:-:S13]  /*1280*/  LOP3.LUT P0, RZ, R0, 0xff, RZ, 0xc0, !PT ;  /* 0x000000ff00ff7812 */ /* 0x000fda000780c0ff */
[----:B------:R-:W-:Y:S05]  /*1290*/  @!P0 EXIT ;  /* 0x000000000000894d */ /* 0x000fea0003800000 */
[----:B------:R-:W-:Y:S01]  /*12a0*/  ULDC UR4, c[0x0][0x28c] ;  /* 0x0000a30000047ab9 */ /* 0x000fe20000000800 */
[----:B------:R-:W-:Y:S01]  /*12b0*/  LOP3.LUT R221, R17, 0x1, RZ, 0xfc, !PT ;  /* 0x0000000111dd7812 */ /* 0x000fe200078efcff */
[----:B------:R-:W-:Y:S01]  /*12c0*/  UIADD3 UR4, UR4, 0x1f, URZ ;  /* 0x0000001f04047890 */ /* 0x000fe2000fffe03f */
[----:B------:R-:W-:Y:S01]  /*12d0*/  UMOV UR36, URZ ;  /* 0x0000003f00247c82 */ /* 0x000fe20008000000 */
[----:B------:R-:W-:Y:S02]  /*12e0*/  UMOV UR37, URZ ;  /* 0x0000003f00257c82 */ /* 0x000fe40008000000 */
[----:B------:R-:W-:-:S04]  /*12f0*/  USHF.R.S32.HI UR5, URZ, 0x1f, UR4 ;  /* 0x0000001f3f057899 */ /* 0x000fc80008011404 */
[----:B------:R-:W-:-:S04]  /*1300*/  ULEA.HI UR5, UR5, UR4, URZ, 0x5 ;  /* 0x0000000405057291 */ /* 0x000fc8000f8f283f */
[----:B------:R-:W-:-:S12]  /*1310*/  USHF.R.S32.HI UR39, URZ, 0x5, UR5 ;  /* 0x000000053f277899 */ /* 0x000fd80008011405 */
.L_x_385:
[----:B---3--:R-:W3:Y:S01]  /*1320*/  S2R R0, SR_TID.X ;  /* 0x0000000000007919 */ /* 0x008ee20000002100 */
[----:B----4-:R-:W4:Y:S01]  /*1330*/  S2UR UR6, SR_CgaCtaId ;  /* 0x00000000000679c3 */ /* 0x010f220000008800 */
[----:B------:R-:W-:Y:S02]  /*1340*/  UMOV UR38, 0x400 ;  /* 0x0000040000267882 */ /* 0x000fe40000000000 */
[----:B----4-:R-:W-:Y:S01]  /*1350*/  ULEA UR38, UR6, UR38, 0x18 ;  /* 0x0000002606267291 */ /* 0x010fe2000f8ec03f */
[----:B---3--:R-:W-:-:S04]  /*1360*/  LOP3.LUT R0, R0, 0x80, RZ, 0xc0, !PT ;  /* 0x0000008000007812 */ /* 0x008fc800078ec0ff */
[----:B------:R-:W-:-:S06]  /*1370*/  SHF.R.U32.HI R0, RZ, 0x7, R0 ;  /* 0x00000007ff007819 */ /* 0x000fcc0000011600 */
[----:B------:R-:W3:Y:S02]  /*1380*/  SHFL.IDX PT, R0, R0, RZ, 0x1f ;  /* 0x00001fff00007589 */ /* 0x000ee400000e0000 */
[----:B---3--:R-:W-:-:S13]  /*1390*/  R2UR UR4, R0 ;  /* 0x00000000000472ca */ /* 0x008fda00000e0000 */
[----:B------:R-:W-:-:S04]  /*13a0*/  ULEA.HI UR5, UR4, UR4, URZ, 0x1 ;  /* 0x0000000404057291 */ /* 0x000fc8000f8f083f */
[----:B------:R-:W-:-:S04]  /*13b0*/  ULOP3.LUT UR5, UR5, 0xffffe, URZ, 0xc0, !UPT ;  /* 0x000ffffe05057892 */ /* 0x000fc8000f8ec03f */
[----:B------:R-:W-:-:S03]  /*13c0*/  UIADD3 UR5, UR4, -UR5, URZ ;  /* 0x8000000504057290 */ /* 0x000fc6000fffe03f */
[----:B------:R-:W-:Y:S01]  /*13d0*/  ULDC UR4, c[0x0][0x28c] ;  /* 0x0000a30000047ab9 */ /* 0x000fe20000000800 */
[----:B------:R-:W-:Y:S01]  /*13e0*/  ULEA UR5, UR5, UR38, 0xc ;  /* 0x0000002605057291 */ /* 0x000fe2000f8e603f */
[----:B------:R-:W-:-:S03]  /*13f0*/  ISETP.LT.AND P0, PT, RZ, UR4, PT ;  /* 0x00000004ff007c0c */ /* 0x000fc6000bf01270 */
[----:B------:R-:W-:-:S04]  /*1400*/  UIADD3 UR5, UR5, 0x180, URZ ;  /* 0x0000018005057890 */ /* 0x000fc8000fffe03f */
[----:B------:R-:W-:-:S04]  /*1410*/  USHF.R.U32.HI UR5, URZ, 0x4, UR5 ;  /* 0x000000043f057899 */ /* 0x000fc80008011605 */
[----:B------:R-:W-:Y:S02]  /*1420*/  ULOP3.LUT UR52, UR5, 0x3fff, URZ, 0xc0, !UPT ;  /* 0x00003fff05347892 */ /* 0x000fe4000f8ec03f */
[----:B--2--5:R-:W-:Y:S10]  /*1430*/  @P0 BRA `(.L_x_18) ;  /* 0x0000000000400947 */ /* 0x024ff40003800000 */
[----:B------:R-:W-:Y:S01]  /*1440*/  MOV R0, 0x0 ;  /* 0x0000000000007802 */ /* 0x000fe20000000f00 */
[----:B------:R-:W-:Y:S01]  /*1450*/  ULDC.64 UR4, c[0x4][0x68] ;  /* 0x01001a0000047ab9 */ /* 0x000fe20000000a00 */
[----:B------:R-:W-:Y:S01]  /*1460*/  ULDC.64 UR6, c[0x4][0x8] ;  /* 0x0100020000067ab9 */ /* 0x000fe20000000a00 */
[----:B0-2---:R-:W-:Y:S01]  /*1470*/  IMAD.U32 R4, RZ, RZ, UR4 ;  /* 0x00000004ff047e24 */ /* 0x005fe2000f8e00ff */
[----:B------:R0:W2:Y:S01]  /*1480*/  LDC.64 R14, c[0x4][R0] ;  /* 0x01000000000e7b82 */ /* 0x0000a20000000a00 */
[----:B------:R-:W-:Y:S01]  /*1490*/  IMAD.U32 R5, RZ, RZ, UR5 ;  /* 0x00000005ff057e24 */ /* 0x000fe2000f8e00ff */
[----:B------:R-:W-:Y:S01]  /*14a0*/  ULDC.64 UR4, c[0x4][0x70] ;  /* 0x01001c0000047ab9 */ /* 0x000fe20000000a00 */
[----:B------:R-:W-:Y:S02]  /*14b0*/  IMAD.U32 R10, RZ, RZ, UR6 ;  /* 0x00000006ff0a7e24 */ /* 0x000fe4000f8e00ff */
[----:B------:R-:W-:Y:S02]  /*14c0*/  IMAD.U32 R6, RZ, RZ, UR4 ;  /* 0x00000004ff067e24 */ /* 0x000fe4000f8e00ff */
[----:B------:R-:W-:-:S02]  /*14d0*/  IMAD.U32 R7, RZ, RZ, UR5 ;  /* 0x00000005ff077e24 */ /* 0x000fc4000f8e00ff */
[----:B------:R-:W-:Y:S02]  /*14e0*/  IMAD.U32 R11, RZ, RZ, UR7 ;  /* 0x00000007ff0b7e24 */ /* 0x000fe4000f8e00ff */
[----:B------:R-:W-:Y:S02]  /*14f0*/  IMAD.MOV.U32 R8, RZ, RZ, 0x1e1 ;  /* 0x000001e1ff087424 */ /* 0x000fe400078e00ff */
[----:B------:R-:W-:Y:S02]  /*1500*/  IMAD.MOV.U32 R12, RZ, RZ, 0x1 ;  /* 0x00000001ff0c7424 */ /* 0x000fe400078e00ff */
[----:B0-----:R-:W-:-:S07]  /*1510*/  IMAD.MOV.U32 R13, RZ, RZ, RZ ;  /* 0x000000ffff0d7224 */ /* 0x001fce00078e00ff */
[----:B------:R-:W-:-:S07]  /*1520*/  LEPC R20, `(.L_x_18) ;  /* 0x000000001014794e */ /* 0x000fce0000000000 */
[----:B-12--5:R-:W-:Y:S05]  /*1530*/  CALL.ABS.NOINC R14 ;  /* 0x000000000e007343 */ /* 0x026fea0003c00000 */
.L_x_18:
[----:B------:R-:W-:-:S13]  /*1540*/  ISETP.NE.AND P0, PT, R221, 0x3, PT ;  /* 0x00000003dd00780c */ /* 0x000fda0003f05270 */
[----:B------:R-:W-:Y:S05]  /*1550*/  @!P0 BRA `(.L_x_19) ;  /* 0x0000000000048947 */ /* 0x000fea0003800000 */
[----:B------:R-:W-:Y:S01]  /*1560*/  BPT.TRAP 0x1 ;  /* 0x000000040000795c */ /* 0x000fe20000300000 */
.L_x_19:
[----:B0-----:R-:W-:Y:S02]  /*1570*/  IMAD.U32 R3, RZ, RZ, UR37 ;  /* 0x00000025ff037e24 */ /* 0x001fe4000f8e00ff */
[----:B------:R-:W-:-:S03]  /*1580*/  IMAD.U32 R0, RZ, RZ, UR36 ;  /* 0x00000024ff007e24 */ /* 0x000fc6000f8e00ff */
[----:B------:R-:W-:Y:S02]  /*1590*/  LEA R3, R3, UR38, 0x3 ;  /* 0x0000002603037c11 */ /* 0x000fe4000f8e18ff */
[----:B------:R-:W-:-:S04]  /*15a0*/  SHF.L.U32 R0, R0, 0x1f, RZ ;  /* 0x0000001f00007819 */ /* 0x000fc800000006ff */
[----:B------:R0:W3:Y:S01]  /*15b0*/  SYNCS.PHASECHK.TRANS64.TRYWAIT P1, [R3+URZ], R0 ;  /* 0x00000000030075a7 */ /* 0x0000e2000802017f */
[----:B------:R-:W-:Y:S05]  /*15c0*/  @!P0 BRA `(.L_x_20) ;  /* 0x0000000000048947 */ /* 0x000fea0003800000 */
[----:B------:R-:W-:Y:S01]  /*15d0*/  BPT.TRAP 0x1 ;  /* 0x000000040000795c */ /* 0x000fe20000300000 */
.L_x_20:
[----:B---3--:R-:W-:Y:S05]  /*15e0*/  @P1 BRA `(.L_x_21) ;  /* 0x0000000000081947 */ /* 0x008fea0003800000 */
[----:B------:R-:W3:Y:S02]  /*15f0*/  SYNCS.PHASECHK.TRANS64.TRYWAIT P1, [R3+URZ], R0 ;  /* 0x00000000030075a7 */ /* 0x000ee4000802017f */
[----:B---3--:R-:W-:Y:S05]  /*1600*/  @!P1 BRA `(.L_x_22) ;  /* 0x000000ec00d49947 */ /* 0x008fea0003800000 */
.L_x_21:
[----:B------:R-:W-:-:S04]  /*1610*/  UISETP.LT.AND UP0, UPT, UR39, 0x1, UPT ;  /* 0x000000012700788c */ /* 0x000fc8000bf01270 */
[----:B------:R-:W-:-:S06]  /*1620*/  USEL UR4, UR39, 0x1, UP0 ;  /* 0x0000000127047887 */ /* 0x000fcc0008000000 */
[----:B0--3--:R-:W-:Y:S01]  /*1630*/  IMAD.U32 R0, RZ, RZ, UR4 ;  /* 0x00000004ff007e24 */ /* 0x009fe2000f8e00ff */
[----:B------:R-:W-:Y:S05]  /*1640*/  WARPSYNC.ALL ;  /* 0x0000000000007948 */ /* 0x000fea0003800000 */
[----:B------:R-:W-:-:S04]  /*1650*/  IADD3 R0, -R0, UR39, RZ ;  /* 0x0000002700007c10 */ /* 0x000fc8000fffe1ff */
[----:B------:R-:W-:Y:S01]  /*1660*/  ISETP.GE.AND P1, PT, R0, 0x1, PT ;  /* 0x000000010000780c */ /* 0x000fe20003f26270 */
[----:B------:R-:W-:Y:S01]  /*1670*/  UIADD3 UR4, UR38, 0x1b180, URZ ;  /* 0x0001b18026047890 */ /* 0x000fe2000fffe03f */
[----:B------:R-:W-:Y:S01]  /*1680*/  WARPGROUP.ARRIVE ;  /* 0x00000000000079c5 */ /* 0x000fe20000000000 */
[----:B------:R-:W-:Y:S02]  /*1690*/  ULOP3.LUT UR52, UR52, 0x10000, URZ, 0xfc, !UPT ;  /* 0x0001000034347892 */ /* 0x000fe4000f8efc3f */
[----:B------:R-:W-:Y:S02]  /*16a0*/  USHF.R.U32.HI UR4, URZ, 0x4, UR4 ;  /* 0x000000043f047899 */ /* 0x000fe40008011604 */
[----:B------:R-:W-:Y:S02]  /*16b0*/  UIMAD UR56, UR37, 0x300, UR52 ;  /* 0x00000300253878a4 */ /* 0x000fe4000f8e0234 */
[----:B------:R-:W-:Y:S01]  /*16c0*/  ULOP3.LUT UR4, UR4, 0x3fff, URZ, 0xc0, !UPT ;  /* 0x00003fff04047892 */ /* 0x000fe2000f8ec03f */
[----:B------:R-:W-:Y:S01]  /*16d0*/  UMOV UR33, 0x80000020 ;  /* 0x8000002000217882 */ /* 0x000fe20000000000 */
[----:B------:R-:W-:-:S02]  /*16e0*/  UMOV UR35, 0x80000020 ;  /* 0x8000002000237882 */ /* 0x000fc40000000000 */
[----:B------:R-:W-:Y:S01]  /*16f0*/  ULOP3.LUT UR53, UR4, 0x10000, URZ, 0xfc, !UPT ;  /* 0x0001000004357892 */ /* 0x000fe2000f8efc3f */
[----:B------:R-:W-:Y:S01]  /*1700*/  UMOV UR32, UR56 ;  /* 0x0000003800207c82 */ /* 0x000fe20008000000 */
[----:B------:R-:W-:Y:S02]  /*1710*/  UMOV UR29, UR33 ;  /* 0x00000021001d7c82 */ /* 0x000fe40008000000 */
[----:B------:R-:W-:Y:S01]  /*1720*/  UIMAD UR57, UR37, 0x2c0, UR53 ;  /* 0x000002c0253978a4 */ /* 0x000fe2000f8e0235 */
[----:B------:R-:W-:Y:S01]  /*1730*/  UMOV UR28, UR32 ;  /* 0x00000020001c7c82 */ /* 0x000fe20008000000 */
[----:B------:R-:W-:Y:S02]  /*1740*/  UMOV UR31, 0x80000020 ;  /* 0x80000020001f7882 */ /* 0x000fe40000000000 */
[----:B------:R-:W-:Y:S02]  /*1750*/  UIADD3 UR30, UR57, 0x40, URZ ;  /* 0x00000040391e7890 */ /* 0x000fe4000fffe03f */
[----:B------:R-:W-:-:S02]  /*1760*/  UIADD3 UR22, UR57, 0x80, URZ ;  /* 0x0000008039167890 */ /* 0x000fc4000fffe03f */
[----:B------:R-:W-:Y:S01]  /*1770*/  UMOV UR34, UR57 ;  /* 0x0000003900227c82 */ /* 0x000fe20008000000 */
[----:B------:R-:W-:Y:S01]  /*1780*/  UMOV UR20, UR32 ;  /* 0x0000002000147c82 */ /* 0x000fe20008000000 */
[----:B------:R-:W-:Y:S01]  /*1790*/  HGMMA.64x16x16.F32 R192, gdesc[UR32], RZ, !UPT, gsb0 ;  /* 0x0020000020c079f0 */ /* 0x000fe2000c0008ff */
[----:B------:R-:W-:Y:S01]  /*17a0*/  UMOV UR21, UR33 ;  /* 0x0000002100157c82 */ /* 0x000fe20008000000 */
[----:B------:R-:W-:Y:S01]  /*17b0*/  UMOV UR23, 0x80000020 ;  /* 0x8000002000177882 */ /* 0x000fe20000000000 */
[----:B------:R-:W-:Y:S01]  /*17c0*/  UIADD3 UR14, UR57, 0xc0, URZ ;  /* 0x000000c0390e7890 */ /* 0x000fe2000fffe03f */
[----:B------:R-:W-:Y:S01]  /*17d0*/  UMOV UR12, UR32 ;  /* 0x00000020000c7c82 */ /* 0x000fe20008000000 */
        /* <DEDUP_REMOVED lines=31> */
[----:B------:R-:W-:-:S02]  /*19d0*/  WARPGROUP.DEPBAR.LE gsb0, 0x0 ;  /* 0x00008000000079c5 */ /* 0x000fc40000010000 */
[----:B------:R-:W-:-:S06]  /*19e0*/  WARPGROUP.ARRIVE ;  /* 0x00000000000079c5 */ /* 0x000fcc0000000000 */
[----:B------:R-:W-:Y:S03]  /*19f0*/  HGMMA.64x16x16.F32 R176, gdesc[UR28], RZ, !UPT, gsb0 ;  /* 0x002000001cb079f0 */ /* 0x000fe6000c0008ff */
[----:B------:R-:W-:Y:S02]  /*1a00*/  WARPGROUP.DEPBAR.LE gsb0, 0x0 ;  /* 0x00008000000079c5 */ /* 0x000fe40000010000 */
[----:B------:R-:W-:-:S06]  /*1a10*/  WARPGROUP.ARRIVE ;  /* 0x00000000000079c5 */ /* 0x000fcc0000000000 */
[----:B------:R-:W-:Y:S03]  /*1a20*/  HGMMA.64x16x16.F32 R160, gdesc[UR20], RZ, !UPT, gsb0 ;  /* 0x0020000014a079f0 */ /* 0x000fe6000c0008ff */
[----:B------:R-:W-:Y:S02]  /*1a30*/  WARPGROUP.DEPBAR.LE gsb0, 0x0 ;  /* 0x00008000000079c5 */ /* 0x000fe40000010000 */
[----:B------:R-:W-:-:S06]  /*1a40*/  WARPGROUP.ARRIVE ;  /* 0x00000000000079c5 */ /* 0x000fcc0000000000 */
[----:B------:R-:W-:Y:S01]  /*1a50*/  HGMMA.64x16x16.F32 R144, gdesc[UR12], RZ, !UPT, gsb0 ;  /* 0x002000000c9079f0 */ /* 0x000fe2000c0008ff */
[----:B------:R-:W-:Y:S01]  /*1a60*/  UIADD3 UR12, UR56, 0x2, URZ ;  /* 0x00000002380c7890 */ /* 0x000fe2000fffe03f */
[----:B------:R-:W-:Y:S01]  /*1a70*/  UMOV UR13, 0x80000020 ;  /* 0x80000020000d7882 */ /* 0x000fe20000000000 */
[----:B------:R-:W-:Y:S01]  /*1a80*/  UIADD3 UR56, UR56, 0x202, URZ ;  /* 0x0000020238387890 */ /* 0x000fe2000fffe03f */
[----:B------:R-:W-:Y:S02]  /*1a90*/  WARPGROUP.DEPBAR.LE gsb0, 0x0 ;  /* 0x00008000000079c5 */ /* 0x000fe40000010000 */
[----:B------:R-:W-:-:S06]  /*1aa0*/  WARPGROUP.ARRIVE ;  /* 0x00000000000079c5 */ /* 0x000fcc0000000000 */
[----:B------:R-:W-:Y:S03]  /*1ab0*/  HGMMA.64x16x16.F32 R128, gdesc[UR4], RZ, !UPT, gsb0 ;  /* 0x00200000048079f0 */ /* 0x000fe6000c0008ff */
        /* <DEDUP_REMOVED lines=18> */
[----:B------:R-:W-:Y:S01]  /*1be0*/  UMOV UR48, UR58 ;  /* 0x0000003a00307c82 */ /* 0x000fe20008000000 */
[----:B------:R-:W-:Y:S01]  /*1bf0*/  UMOV UR49, 0x80000020 ;  /* 0x8000002000317882 */ /* 0x000fe20000000000 */
[----:B------:R-:W-:Y:S01]  /*1c00*/  UMOV UR24, UR48 ;  /* 0x0000003000187c82 */ /* 0x000fe20008000000 */
        /* <DEDUP_REMOVED lines=17> */
[----:B------:R-:W-:-:S02]  /*1d20*/  WARPGROUP.DEPBAR.LE gsb0, 0x0 ;  /* 0x00008000000079c5 */ /* 0x000fc40000010000 */
[----:B------:R-:W-:-:S06]  /*1d30*/  WARPGROUP.ARRIVE ;  /* 0x00000000000079c5 */ /* 0x000fcc0000000000 */
[----:B------:R-:W-:Y:S01]  /*1d40*/  HGMMA.64x16x16.F32 R24, gdesc[UR48], RZ, !UPT, gsb0 ;  /* 0x00200000301879f0 */ /* 0x000fe2000c0008ff */
[----:B------:R-:W-:Y:S01]  /*1d50*/  UMOV UR50, UR14 ;  /* 0x0000000e00327c82 */ /* 0x000fe20008000000 */
[----:B------:R-:W-:Y:S01]  /*1d60*/  UMOV UR51, UR15 ;  /* 0x0000000f00337c82 */ /* 0x000fe20008000000 */
[----:B------:R-:W-:Y:S01]  /*1d70*/  UIADD3 UR14, UR57, 0x2, URZ ;  /* 0x00000002390e7890 */ /* 0x000fe2000fffe03f */
[----:B------:R-:W-:Y:S01]  /*1d80*/  UMOV UR15, 0x80000020 ;  /* 0x80000020000f7882 */ /* 0x000fe20000000000 */
[----:B------:R-:W-:Y:S02]  /*1d90*/  WARPGROUP.DEPBAR.LE gsb0, 0x0 ;  /* 0x00008000000079c5 */ /* 0x000fe40000010000 */
[----:B------:R-:W-:-:S06]  /*1da0*/  WARPGROUP.ARRIVE ;  /* 0x00000000000079c5 */ /* 0x000fcc0000000000 */
[----:B------:R-:W-:Y:S01]  /*1db0*/  HGMMA.64x16x16.F32 R40, gdesc[UR24], RZ, !UPT, gsb0 ;  /* 0x00200000182879f0 */ /* 0x000fe2000c0008ff */
[----:B------:R-:W-:Y:S01]  /*1dc0*/  UIADD3 UR26, UR57, 0x102, URZ ;  /* 0x00000102391a7890 */ /* 0x000fe2000fffe03f */
[----:B------:R-:W-:Y:S01]  /*1dd0*/  UMOV UR24, UR12 ;  /* 0x0000000c00187c82 */ /* 0x000fe20008000000 */
[----:B------:R-:W-:Y:S01]  /*1de0*/  UMOV UR25, UR13 ;  /* 0x0000000d00197c82 */ /* 0x000fe20008000000 */
        /* <DEDUP_REMOVED lines=66> */
[----:B------:R-:W-:Y:S03]  /*2210*/  HGMMA.64x16x16.F32 R192, gdesc[UR12], R192, gsb0 ;  /* 0x002000000cc079f0 */ /* 0x000fe600080008c0 */
        /* <DEDUP_REMOVED lines=29> */
[----:B------:R-:W-:Y:S01]  /*23f0*/  HGMMA.64x16x16.F32 R32, gdesc[UR48], R32, gsb0 ;  /* 0x00200000302079f0 */ /* 0x000fe20008000820 */
        /* <DEDUP_REMOVED lines=56> */
[----:B------:R-:W-:Y:S05]  /*2780*/  @!P1 BRA `(.L_x_23) ;  /* 0x0000001000d09947 */ /* 0x000fea0003800000 */
[----:B------:R-:W-:Y:S01]  /*2790*/  UIADD3 UR56, UR37, 0x1, URZ ;  /* 0x0000000125387890 */ /* 0x000fe2000fffe03f */
[----:B------:R-:W-:Y:S02]  /*27a0*/  IMAD.MOV.U32 R3, RZ, RZ, R0 ;  /* 0x000000ffff037224 */ /* 0x000fe400078e0000 */
[----:B--2---:R-:W-:Y:S01]  /*27b0*/  IMAD.U32 R4, RZ, RZ, UR37 ;  /* 0x00000025ff047e24 */ /* 0x004fe2000f8e00ff */
[----:B------:R-:W-:-:S04]  /*27c0*/  UISETP.NE.AND UP0, UPT, UR56, 0x9, UPT ;  /* 0x000000093800788c */ /* 0x000fc8000bf05270 */
[----:B------:R-:W-:Y:S02]  /*27d0*/  USEL UR4, URZ, 0x1, UP0 ;  /* 0x000000013f047887 */ /* 0x000fe40008000000 */
[----:B------:R-:W-:Y:S02]  /*27e0*/  USEL UR56, UR56, URZ, UP0 ;  /* 0x0000003f38387287 */ /* 0x000fe40008000000 */
[----:B------:R-:W-:-:S06]  /*27f0*/  ULOP3.LUT UR4, UR36, UR4, URZ, 0x3c, !UPT ;  /* 0x0000000424047292 */ /* 0x000fcc000f8e3c3f */
[----:B------:R-:W-:-:S07]  /*2800*/  IMAD.U32 R7, RZ, RZ, UR4 ;  /* 0x00000004ff077e24 */ /* 0x000fce000f8e00ff */
.L_x_30:
[----:B------:R-:W-:Y:S05]  /*2810*/  @!P0 BRA `(.L_x_24) ;  /* 0x0000000000048947 */ /* 0x000fea0003800000 */
[----:B------:R-:W-:Y:S01]  /*2820*/  BPT.TRAP 0x1 ;  /* 0x000000040000795c */ /* 0x000fe20000300000 */
.L_x_24:
[----:B------:R-:W-:Y:S01]  /*2830*/  ULEA UR4, UR56, UR38, 0x3 ;  /* 0x0000002638047291 */ /* 0x000fe2000f8e183f */
[----:B------:R-:W-:-:S08]  /*2840*/  SHF.L.U32 R5, R7, 0x1f, RZ ;  /* 0x0000001f07057819 */ /* 0x000fd000000006ff */
[----:B------:R0:W2:Y:S01]  /*2850*/  SYNCS.PHASECHK.TRANS64.TRYWAIT P1, [UR4], R5 ;  /* 0x00000005ff0075a7 */ /* 0x0000a20008020144 */
[----:B------:R-:W-:Y:S05]  /*2860*/  @!P0 BRA `(.L_x_25) ;  /* 0x0000000000048947 */ /* 0x000fea0003800000 */
[----:B------:R-:W-:Y:S01]  /*2870*/  BPT.TRAP 0x1 ;  /* 0x000000040000795c */ /* 0x000fe20000300000 */
.L_x_25:
[----:B--2---:R-:W-:Y:S05]  /*2880*/  @P1 BRA `(.L_x_26) ;  /* 0x0000000000081947 */ /* 0x004fea0003800000 */
[----:B------:R-:W2:Y:S02]  /*2890*/  SYNCS.PHASECHK.TRANS64.TRYWAIT P1, [UR4], R5 ;  /* 0x00000005ff0075a7 */ /* 0x000ea40008020144 */
[----:B--2---:R-:W-:Y:S05]  /*28a0*/  @!P1 BRA `(.L_x_27) ;  /* 0x000000dc00409947 */ /* 0x004fea0003800000 */
.L_x_26:
[----:B------:R-:W-:Y:S01]  /*28b0*/  UIMAD UR57, UR56, 0x300, UR52 ;  /* 0x00000300383978a4 */ /* 0x000fe2000f8e0234 */
[----:B------:R-:W-:Y:S01]  /*28c0*/  WARPGROUP.ARRIVE ;  /* 0x00000000000079c5 */ /* 0x000fe20000000000 */
[----:B------:R-:W-:Y:S01]  /*28d0*/  UIMAD UR58, UR56, 0x2c0, UR53 ;  /* 0x000002c0383a78a4 */ /* 0x000fe2000f8e0235 */
[----:B------:R-:W-:Y:S01]  /*28e0*/  UMOV UR5, 0x80000020 ;  /* 0x8000002000057882 */ /* 0x000fe20000000000 */
[----:B------:R-:W-:Y:S02]  /*28f0*/  UMOV UR7, 0x80000020 ;  /* 0x8000002000077882 */ /* 0x000fe40000000000 */
[----:B------:R-:W-:Y:S01]  /*2900*/  UIADD3 UR10, UR58, 0x40, URZ ;  /* 0x000000403a0a7890 */ /* 0x000fe2000fffe03f */
[----:B------:R-:W-:Y:S02]  /*2910*/  UMOV UR4, UR57 ;  /* 0x0000003900047c82 */ /* 0x000fe40008000000 */
[----:B------:R-:W-:Y:S01]  /*2920*/  UMOV UR6, UR58 ;  /* 0x0000003a00067c82 */ /* 0x000fe20008000000 */
[----:B------:R-:W-:Y:S01]  /*2930*/  UMOV UR8, UR4 ;  /* 0x0000000400087c82 */ /* 0x000fe20008000000 */
[----:B------:R-:W-:Y:S01]  /*2940*/  HGMMA.64x16x16.F32 R192, gdesc[UR4], R192, gsb0 ;  /* 0x0020000004c079f0 */ /* 0x000fe200080008c0 */
        /* <DEDUP_REMOVED lines=39> */
[----:B------:R-:W-:Y:S01]  /*2bc0*/  UMOV UR5, 0x80000020 ;  /* 0x8000002000057882 */ /* 0x000fe20000000000 */
[----:B------:R-:W-:-:S02]  /*2bd0*/  WARPGROUP.DEPBAR.LE gsb0, 0x0 ;  /* 0x00008000000079c5 */ /* 0x000fc40000010000 */
[----:B------:R-:W-:-:S06]  /*2be0*/  WARPGROUP.ARRIVE ;  /* 0x00000000000079c5 */ /* 0x000fcc0000000000 */
[----:B------:R-:W-:Y:S01]  /*2bf0*/  HGMMA.64x16x16.F32 R176, gdesc[UR8], R176, gsb0 ;  /* 0x0020000008b079f0 */ /* 0x000fe200080008b0 */
[----:B------:R-:W-:Y:S02]  /*2c00*/  UIADD3 UR8, UR57, 0x200, URZ ;  /* 0x0000020039087890 */ /* 0x000fe4000fffe03f */
[----:B------:R-:W-:Y:S01]  /*2c10*/  UIADD3 UR57, UR57, 0x202, URZ ;  /* 0x0000020239397890 */ /* 0x000fe2000fffe03f */
        /* <DEDUP_REMOVED lines=49> */
[----:B------:R-:W-:Y:S01]  /*2f30*/  HGMMA.64x16x16.F32 R24, gdesc[UR48], R24, gsb0 ;  /* 0x00200000301879f0 */ /* 0x000fe20008000818 */
[----:B------:R-:W-:Y:S01]  /*2f40*/  UMOV UR50, UR6 ;  /* 0x0000000600327c82 */ /* 0x000fe20008000000 */
[----:B------:R-:W-:Y:S01]  /*2f50*/  UMOV UR51, UR7 ;  /* 0x0000000700337c82 */ /* 0x000fe20008000000 */
[----:B------:R-:W-:Y:S01]  /*2f60*/  UMOV UR7, 0x80000020 ;  /* 0x8000002000077882 */ /* 0x000fe20000000000 */
[----:B------:R-:W-:Y:S02]  /*2f70*/  WARPGROUP.DEPBAR.LE gsb0, 0x0 ;  /* 0x00008000000079c5 */ /* 0x000fe40000010000 */
[----:B------:R-:W-:-:S06]  /*2f80*/  WARPGROUP.ARRIVE ;  /* 0x00000000000079c5 */ /* 0x000fcc0000000000 */
[----:B------:R-:W-:Y:S01]  /*2f90*/  HGMMA.64x16x16.F32 R40, gdesc[UR44], R40, gsb0 ;  /* 0x002000002c2879f0 */ /* 0x000fe20008000828 */
[----:B------:R-:W-:Y:S01]  /*2fa0*/  UIADD3 UR46, UR58, 0x242, URZ ;  /* 0x000002423a2e7890 */ /* 0x000fe2000fffe03f */
        /* <DEDUP_REMOVED lines=48> */
[----:B------:R-:W-:Y:S02]  /*32b0*/  UIADD3 UR12, UR58, 0x2, URZ ;  /* 0x000000023a0c7890 */ /* 0x000fe4000fffe03f */
[----:B------:R-:W-:Y:S01]  /*32c0*/  UIADD3 UR14, UR58, 0x82, URZ ;  /* 0x000000823a0e7890 */ /* 0x000fe2000fffe03f */
[----:B------:R-:W-:Y:S01]  /*32d0*/  UMOV UR13, UR5 ;  /* 0x00000005000d7c82 */ /* 0x000fe20008000000 */
[----:B------:R-:W-:-:S03]  /*32e0*/  UMOV UR15, 0x80000020 ;  /* 0x80000020000f7882 */ /* 0x000fc60000000000 */
[----:B------:R-:W-:Y:S01]  /*32f0*/  UMOV UR6, UR12 ;  /* 0x0000000c00067c82 */ /* 0x000fe20008000000 */
[----:B------:R-:W-:Y:S01]  /*3300*/  UMOV UR12, UR4 ;  /* 0x00000004000c7c82 */ /* 0x000fe20008000000 */
        /* <DEDUP_REMOVED lines=104> */
[----:B------:R-:W-:Y:S01]  /*3990*/  BPT.TRAP 0x1 ;  /* 0x000000040000795c */ /* 0x000fe20000300000 */
.L_x_28:
[----:B------:R-:W-:-:S13]  /*39a0*/  ISETP.NE.AND P1, PT, R2, RZ, PT ;  /* 0x000000ff0200720c */ /* 0x000fda0003f25270 */
[----:B0-2---:R-:W-:-:S05]  /*39b0*/  @P1 LEA R5, R4, UR38, 0x3 ;  /* 0x0000002604051c11 */ /* 0x005fca000f8e18ff */
[----:B------:R-:W-:-:S05]  /*39c0*/  @P1 VIADD R5, R5, 0x48 ;  /* 0x0000004805051836 */ /* 0x000fca0000000000 */
[----:B------:R-:W-:-:S04]  /*39d0*/  @P1 PRMT R5, R16, 0x654, R5 ;  /* 0x0000065410051816 */ /* 0x000fc80000000005 */
[----:B------:R0:W-:Y:S01]  /*39e0*/  @P1 SYNCS.ARRIVE.TRANS64.RED.A1T0 RZ, [R5+URZ], RZ ;  /* 0x000000ff05ff19a7 */ /* 0x0001e2000810043f */
[----:B------:R-:W-:-:S13]  /*39f0*/  ISETP.GT.U32.AND P1, PT, R17, 0x1, PT ;  /* 0x000000011100780c */ /* 0x000fda0003f24070 */
[----:B0-----:R-:W-:Y:S05]  /*3a00*/  @P1 BRA `(.L_x_29) ;  /* 0x0000000000041947 */ /* 0x001fea0003800000 */
[----:B------:R-:W-:Y:S01]  /*3a10*/  BPT.TRAP 0x1 ;  /* 0x000000040000795c */ /* 0x000fe20000300000 */
.L_x_29:
[----:B------:R-:W-:Y:S01]  /*3a20*/  UIADD3 UR56, UR56, 0x1, URZ ;  /* 0x0000000138387890 */ /* 0x000fe2000fffe03f */
[C---:B------:R-:W-:Y:S01]  /*3a30*/  ISETP.GT.AND P2, PT, R3.reuse, 0x1, PT ;  /* 0x000000010300780c */ /* 0x040fe20003f44270 */
[----:B------:R-:W-:Y:S02]  /*3a40*/  VIADD R4, R4, 0x1 ;  /* 0x0000000104047836 */ /* 0x000fe40000000000 */
[----:B------:R-:W-:Y:S01]  /*3a50*/  UISETP.NE.AND UP0, UPT, UR56, 0x9, UPT ;  /* 0x000000093800788c */ /* 0x000fe2000bf05270 */
[----:B------:R-:W-:Y:S02]  /*3a60*/  VIADD R3, R3, 0xffffffff ;  /* 0xffffffff03037836 */ /* 0x000fe40000000000 */
[C---:B------:R-:W-:Y:S01]  /*3a70*/  ISETP.NE.AND P1, PT, R4.reuse, 0x9, PT ;  /* 0x000000090400780c */ /* 0x040fe20003f25270 */
[----:B------:R-:W-:Y:S02]  /*3a80*/  USEL UR4, URZ, 0x1, UP0 ;  /* 0x000000013f047887 */ /* 0x000fe40008000000 */
[----:B------:R-:W-:Y:S01]  /*3a90*/  USEL UR56, UR56, URZ, UP0 ;  /* 0x0000003f38387287 */ /* 0x000fe20008000000 */
[----:B------:R-:W-:-:S03]  /*3aa0*/  SEL R4, R4, RZ, P1 ;  /* 0x000000ff04047207 */ /* 0x000fc60000800000 */
[----:B------:R-:W-:Y:S01]  /*3ab0*/  LOP3.LUT R7, R7, UR4, RZ, 0x3c, !PT ;  /* 0x0000000407077c12 */ /* 0x000fe2000f8e3cff */
[----:B------:R-:W-:Y:S07]  /*3ac0*/  @P2 BRA `(.L_x_30) ;  /* 0xffffffec00502947 */ /* 0x000fee000383ffff */
.L_x_23:
[----:B------:R-:W0:Y:S02]  /*3ad0*/  LDC R3, c[0x0][0x28c] ;  /* 0x0000a300ff037b82 */ /* 0x000e240000000800 */
[----:B0-----:R-:W-:-:S13]  /*3ae0*/  ISETP.GE.AND P1, PT, R3, 0x1, PT ;  /* 0x000000010300780c */ /* 0x001fda0003f26270 */
[----:B------:R-:W-:Y:S05]  /*3af0*/  @!P1 BRA `(.L_x_31) ;  /* 0x0000000000389947 */ /* 0x000fea0003800000 */
[----:B------:R-:W-:Y:S05]  /*3b00*/  @!P0 BRA `(.L_x_32) ;  /* 0x0000000000048947 */ /* 0x000fea0003800000 */
[----:B------:R-:W-:Y:S01]  /*3b10*/  BPT.TRAP 0x1 ;  /* 0x000000040000795c */ /* 0x000fe20000300000 */
.L_x_32:
[----:B------:R-:W-:-:S13]  /*3b20*/  ISETP.NE.AND P0, PT, R2, RZ, PT ;  /* 0x000000ff0200720c */ /* 0x000fda0003f05270 */
[----:B------:R-:W-:-:S04]  /*3b30*/  @P0 VIADD R0, R0, UR37 ;  /* 0x0000002500000c36 */ /* 0x000fc80008000000 */
[----:B--2---:R-:W-:-:S05]  /*3b40*/  @P0 IMAD.WIDE.U32 R4, R0, 0x38e38e39, RZ ;  /* 0x38e38e3900040825 */ /* 0x004fca00078e00ff */
[----:B------:R-:W-:-:S05]  /*3b50*/  @P0 SHF.R.U32.HI R5, RZ, 0x1, R5 ;  /* 0x00000001ff050819 */ /* 0x000fca0000011605 */
[----:B------:R-:W-:-:S05]  /*3b60*/  @P0 IMAD R0, R5, -0x9, R0 ;  /* 0xfffffff705000824 */ /* 0x000fca00078e0200 */
[----:B------:R-:W-:-:S05]  /*3b70*/  @P0 LEA R0, R0, UR38, 0x3 ;  /* 0x0000002600000c11 */ /* 0x000fca000f8e18ff */
[----:B------:R-:W-:-:S05]  /*3b80*/  @P0 VIADD R3, R0, 0x48 ;  /* 0x0000004800030836 */ /* 0x000fca0000000000 */
[----:B------:R-:W-:-:S04]  /*3b90*/  @P0 PRMT R3, R16, 0x654, R3 ;  /* 0x0000065410030816 */ /* 0x000fc80000000003 */
[----:B------:R0:W-:Y:S01]  /*3ba0*/  @P0 SYNCS.ARRIVE.TRANS64.RED.A1T0 RZ, [R3+URZ], RZ ;  /* 0x000000ff03ff09a7 */ /* 0x0001e2000810043f */
[----:B------:R-:W-:-:S13]  /*3bb0*/  ISETP.GT.U32.AND P0, PT, R17, 0x1, PT ;  /* 0x000000011100780c */ /* 0x000fda0003f04070 */
[----:B0-----:R-:W-:Y:S05]  /*3bc0*/  @P0 BRA `(.L_x_31) ;  /* 0x0000000000040947 */ /* 0x001fea0003800000 */
[----:B------:R-:W-:Y:S01]  /*3bd0*/  BPT.TRAP 0x1 ;  /* 0x000000040000795c */ /* 0x000fe20000300000 */
.L_x_31:
[----:B------:R-:W3:Y:S01]  /*3be0*/  LDL.LU R9, [R1+0x4] ;  /* 0x0000040001097983 */ /* 0x000ee20000300800 */
[----:B------:R-:W0:Y:S01]  /*3bf0*/  LDC R7, c[0x0][0x288] ;  /* 0x0000a200ff077b82 */ /* 0x000e220000000800 */
[----:B------:R-:W4:Y:S01]  /*3c00*/  S2R R8, SR_TID.X ;  /* 0x0000000000087919 */ /* 0x000f220000002100 */
[----:B------:R-:W-:Y:S01]  /*3c10*/  UIADD3 UR37, UR39, UR37, URZ ;  /* 0x0000002527257290 */ /* 0x000fe2000fffe03f */
[----:B------:R-:W-:Y:S01]  /*3c20*/  ULDC UR7, c[0x0][0x284] ;  /* 0x0000a10000077ab9 */ /* 0x000fe20000000800 */
[----:B------:R-:W3:Y:S02]  /*3c30*/  LDL.LU R10, [R1] ;  /* 0x00000000010a7983 */ /* 0x000ee40000300800 */
[----:B------:R-:W-:Y:S01]  /*3c40*/  UISETP.GT.U32.AND UP0, UPT, UR37, 0x8, UPT ;  /* 0x000000082500788c */ /* 0x000fe2000bf04070 */
[----:B------:R-:W-:Y:S01]  /*3c50*/  SHF.R.S32.HI R13, RZ, 0x1f, R18 ;  /* 0x0000001fff0d7819 */ /* 0x000fe20000011412 */
[----:B------:R-:W-:Y:S01]  /*3c60*/  UISETP.GE.U32.AND UP1, UPT, UR39, 0x9, UPT ;  /* 0x000000092700788c */ /* 0x000fe2000bf26070 */
[----:B------:R-:W-:Y:S01]  /*3c70*/  IMAD.MOV.U32 R207, RZ, RZ, RZ ;  /* 0x000000ffffcf7224 */ /* 0x000fe200078e00ff */
[----:B------:R-:W-:Y:S01]  /*3c80*/  UISETP.LT.U32.AND UP0, UPT, UR39, 0x9, UP0 ;  /* 0x000000092700788c */ /* 0x000fe20008701070 */
[----:B-1----:R-:W-:Y:S01]  /*3c90*/  IMAD.MOV.U32 R201, RZ, RZ, -0x1 ;  /* 0xffffffffffc97424 */ /* 0x002fe200078e00ff */
[----:B------:R-:W-:Y:S01]  /*3ca0*/  ULDC.64 UR8, c[0x0][0x5d0] ;  /* 0x0001740000087ab9 */ /* 0x000fe20000000a00 */
[----:B------:R-:W-:-:S02]  /*3cb0*/  UIMAD.WIDE.U32 UR4, UR37, 0x38e38e39, URZ ;  /* 0x38e38e39250478a5 */ /* 0x000fc4000f8e003f */
[----:B------:R-:W-:Y:S02]  /*3cc0*/  USEL UR6, URZ, 0x1, !UP0 ;  /* 0x000000013f067887 */ /* 0x000fe4000c000000 */
[----:B------:R-:W-:Y:S02]  /*3cd0*/  USHF.R.U32.HI UR4, URZ, 0x1, UR5 ;  /* 0x000000013f047899 */ /* 0x000fe40008011605 */
[----:B------:R-:W-:Y:S02]  /*3ce0*/  ULOP3.LUT UR36, UR36, UR6, URZ, 0x3c, !UPT ;  /* 0x0000000624247292 */ /* 0x000fe4000f8e3c3f */
[----:B------:R-:W-:Y:S02]  /*3cf0*/  UIMAD UR37, UR4, -0x9, UR37 ;  /* 0xfffffff7042578a4 */ /* 0x000fe4000f8e0225 */
[----:B------:R-:W-:Y:S01]  /*3d00*/  @UP1 ULOP3.LUT UR36, UR36, 0x1, UR4, 0x78, !UPT ;  /* 0x0000000124241892 */ /* 0x000fe2000f8e7804 */
[--C-:B----4-:R-:W-:Y:S01]  /*3d10*/  SHF.R.U32.HI R0, RZ, 0x2, R8.reuse ;  /* 0x00000002ff007819 */ /* 0x110fe20000011608 */
[----:B------:R-:W-:Y:S01]  /*3d20*/  IMAD.SHL.U32 R208, R8, 0x2, RZ ;  /* 0x0000000208d07824 */ /* 0x000fe200078e00ff */
[----:B--2---:R-:W-:-:S02]  /*3d30*/  SHF.R.U32.HI R5, RZ, 0x7, R8 ;  /* 0x00000007ff057819 */ /* 0x004fc40000011608 */
[----:B------:R-:W-:Y:S02]  /*3d40*/  LOP3.LUT R3, R0, 0x7, RZ, 0xc0, !PT ;  /* 0x0000000700037812 */ /* 0x000fe400078ec0ff */
[----:B------:R-:W-:Y:S02]  /*3d50*/  LOP3.LUT R0, R5, 0x1, RZ, 0xc0, !PT ;  /* 0x0000000105007812 */ /* 0x000fe400078ec0ff */
[----:B------:R-:W-:-:S03]  /*3d60*/  LOP3.LUT R4, R8, 0x60, RZ, 0xc0, !PT ;  /* 0x0000006008047812 */ /* 0x000fc600078ec0ff */
[----:B------:R-:W-:Y:S01]  /*3d70*/  IMAD.SHL.U32 R6, R0, 0x40, RZ ;  /* 0x0000004000067824 */ /* 0x000fe200078e00ff */
[----:B------:R-:W-:-:S04]  /*3d80*/  SHF.R.U32.HI R4, RZ, 0x1, R4 ;  /* 0x00000001ff047819 */ /* 0x000fc80000011604 */
[--C-:B------:R-:W-:Y:S02]  /*3d90*/  IADD3 R5, RZ, -R4, -R3.reuse ;  /* 0x80000004ff057210 */ /* 0x100fe40007ffe803 */
[----:B------:R-:W-:-:S03]  /*3da0*/  LOP3.LUT R3, R6, 0x40, R3, 0xe2, !PT ;  /* 0x0000004006037812 */ /* 0x000fc600078ee203 */
[----:B------:R-:W-:Y:S01]  /*3db0*/  IMAD R6, R0, -0x40, R5 ;  /* 0xffffffc000067824 */ /* 0x000fe200078e0205 */
[----:B------:R-:W-:Y:S01]  /*3dc0*/  LOP3.LUT R206, R3, R4, RZ, 0xfc, !PT ;  /* 0x0000000403ce7212 */ /* 0x000fe200078efcff */
[----:B------:R-:W-:Y:S01]  /*3dd0*/  IMAD R5, R13, UR8, RZ ;  /* 0x000000080d057c24 */ /* 0x000fe2000f8e02ff */
[----:B------:R-:W-:-:S05]  /*3de0*/  LOP3.LUT R0, R8, 0x3, RZ, 0xc0, !PT ;  /* 0x0000000308007812 */ /* 0x000fca00078ec0ff */
[----:B0-----:R-:W-:Y:S02]  /*3df0*/  IMAD R8, R0, -0x2, R7 ;  /* 0xfffffffe00087824 */ /* 0x001fe400078e0207 */
[----:B---3--:R-:W-:Y:S02]  /*3e00*/  IMAD R3, R9, 0xb0, RZ ;  /* 0x000000b009037824 */ /* 0x008fe400078e02ff */
[----:B------:R-:W-:-:S03]  /*3e10*/  IMAD R9, R18, UR9, R5 ;  /* 0x0000000912097c24 */ /* 0x000fc6000f8e0205 */
[C---:B------:R-:W-:Y:S02]  /*3e20*/  ISETP.GE.AND P0, PT, R3.reuse, R7, PT ;  /* 0x000000070300720c */ /* 0x040fe40003f06270 */
[----:B------:R-:W-:Y:S01]  /*3e30*/  LOP3.LUT R208, R3, 0x6, R208, 0xf8, !PT ;  /* 0x0000000603d07812 */ /* 0x000fe200078ef8d0 */
[C---:B------:R-:W-:Y:S02]  /*3e40*/  IMAD R7, R10.reuse, 0xc0, RZ ;  /* 0x000000c00a077824 */ /* 0x040fe400078e02ff */
[----:B------:R-:W-:Y:S01]  /*3e50*/  IMAD.WIDE R206, R10, 0xc0, R206 ;  /* 0x000000c00ace7825 */ /* 0x000fe200078e02ce */
[----:B------:R-:W-:Y:S02]  /*3e60*/  SHF.R.S32.HI R209, RZ, 0x1f, R208 ;  /* 0x0000001fffd17819 */ /* 0x000fe400000114d0 */
[C---:B------:R-:W-:Y:S01]  /*3e70*/  ISETP.GE.OR P0, PT, R7.reuse, UR7, P0 ;  /* 0x0000000707007c0c */ /* 0x040fe20008706670 */
[----:B------:R-:W-:Y:S01]  /*3e80*/  IMAD.IADD R3, R8, 0x1, -R3 ;  /* 0x0000000108037824 */ /* 0x000fe200078e0a03 */
[----:B------:R-:W-:Y:S01]  /*3e90*/  IADD3 R0, -R7, UR7, R6 ;  /* 0x0000000707007c10 */ /* 0x000fe2000fffe106 */
[----:B------:R-:W-:-:S04]  /*3ea0*/  IMAD.WIDE.U32 R4, R18, UR8, R208 ;  /* 0x0000000812047c25 */ /* 0x000fc8000f8e00d0 */
[----:B------:R-:W-:-:S06]  /*3eb0*/  IMAD.IADD R5, R5, 0x1, R9 ;  /* 0x0000000105057824 */ /* 0x000fcc00078e0209 */
[----:B------:R-:W-:Y:S05]  /*3ec0*/  @P0 BRA `(.L_x_33) ;  /* 0x000000a400ac0947 */ /* 0x000fea0003800000 */
[----:B------:R-:W0:Y:S01]  /*3ed0*/  LDC.64 R204, c[0x0][0x5c8] ;  /* 0x00017200ffcc7b82 */ /* 0x000e220000000a00 */
[----:B-----5:R-:W-:Y:S01]  /*3ee0*/  FSETP.NEU.AND P2, PT, R23, RZ, PT ;  /* 0x000000ff1700720b */ /* 0x020fe20003f4d000 */
[----:B------:R-:W-:Y:S01]  /*3ef0*/  BSSY B0, `(.L_x_33) ;  /* 0x0000a68000007945 */ /* 0x000fe20003800000 */
[----:B------:R-:W-:-:S04]  /*3f00*/  ISETP.GT.AND P0, PT, R3, RZ, PT ;  /* 0x000000ff0300720c */ /* 0x000fc80003f04270 */
[----:B------:R-:W-:Y:S01]  /*3f10*/  ISETP.GT.AND P1, PT, R0, RZ, P0 ;  /* 0x000000ff0000720c */ /* 0x000fe20000724270 */
[-C--:B0-----:R-:W-:Y:S02]  /*3f20*/  IMAD R6, R207, R204.reuse, RZ ;  /* 0x000000cccf067224 */ /* 0x081fe400078e02ff */
[----:B------:R-:W-:-:S04]  /*3f30*/  IMAD.WIDE.U32 R10, R206, R204, R4 ;  /* 0x000000ccce0a7225 */ /* 0x000fc800078e0004 */
[----:B------:R-:W-:-:S04]  /*3f40*/  IMAD R5, R206, R205, R6 ;  /* 0x000000cdce057224 */ /* 0x000fc800078e0206 */
[----:B------:R-:W-:Y:S01]  /*3f50*/  IMAD.IADD R5, R11, 0x1, R5 ;  /* 0x000000010b057824 */ /* 0x000fe200078e0205 */
[----:B------:R-:W-:Y:S06]  /*3f60*/  @!P2 BRA `(.L_x_34) ;  /* 0x000000740090a947 */ /* 0x000fec0003800000 */
[----:B------:R-:W0:Y:S01]  /*3f70*/  LDC.64 R202, c[0x0][0x5b8] ;  /* 0x00016e00ffca7b82 */ /* 0x000e220000000a00 */
[----:B------:R-:W-:-:S07]  /*3f80*/  ULDC.64 UR4, c[0x0][0x5c0] ;  /* 0x0001700000047ab9 */ /* 0x000fce0000000a00 */
[----:B------:R-:W1:Y:S08]  /*3f90*/  LDC.64 R20, c[0x0][0x5b0] ;  /* 0x00016c00ff147b82 */ /* 0x000e700000000a00 */
[----:B------:R-:W2:Y:S01]  /*3fa0*/  LDC.64 R14, c[0x0][0x5a8] ;  /* 0x00016a00ff0e7b82 */ /* 0x000ea20000000a00 */
[-C--:B0-----:R-:W-:Y:S02]  /*3fb0*/  IMAD R4, R13, R202.reuse, RZ ;  /* 0x000000ca0d047224 */ /* 0x081fe400078e02ff */
[----:B------:R-:W-:-:S04]  /*3fc0*/  IMAD.WIDE.U32 R8, R18, R202, R208 ;  /* 0x000000ca12087225 */ /* 0x000fc800078e00d0 */
[----:B------:R-:W-:Y:S02]  /*3fd0*/  IMAD R203, R18, R203, R4 ;  /* 0x000000cb12cb7224 */ /* 0x000fe400078e0204 */
[-C--:B-1----:R-:W-:Y:S02]  /*3fe0*/  IMAD R4, R207, R20.reuse, RZ ;  /* 0x00000014cf047224 */ /* 0x082fe400078e02ff */
[----:B------:R-:W-:Y:S02]  /*3ff0*/  IMAD.IADD R7, R9, 0x1, R203 ;  /* 0x0000000109077824 */ /* 0x000fe400078e02cb */
[----:B------:R-:W-:Y:S02]  /*4000*/  IMAD.MOV.U32 R6, RZ, RZ, R8 ;  /* 0x000000ffff067224 */ /* 0x000fe400078e0008 */
[C---:B------:R-:W-:Y:S02]  /*4010*/  IMAD R4, R206.reuse, R21, R4 ;  /* 0x00000015ce047224 */ /* 0x040fe400078e0204 */
[----:B------:R-:W-:-:S04]  /*4020*/  IMAD.WIDE.U32 R12, R206, R20, R6 ;  /* 0x00000014ce0c7225 */ /* 0x000fc800078e0006 */
[----:B------:R-:W-:Y:S01]  /*4030*/  IMAD.IADD R11, R13, 0x1, R4 ;  /* 0x000000010d0b7824 */ /* 0x000fe200078e0204 */
[----:B--2---:R-:W-:-:S04]  /*4040*/  LEA R210, P2, R12, R14, 0x1 ;  /* 0x0000000e0cd27211 */ /* 0x004fc800078408ff */
[----:B------:R-:W-:-:S05]  /*4050*/  LEA.HI.X R211, R12, R15, R11, 0x1, P2 ;  /* 0x0000000f0cd37211 */ /* 0x000fca00010f0c0b */
[----:B------:R0:W2:Y:S01]  /*4060*/  @P1 LDG.E.LTC128B.U16 R212, desc[UR54][R210.64] ;  /* 0x00000036d2d41981 */ /* 0x0000a2000c1e1520 */
[----:B------:R-:W-:Y:S01]  /*4070*/  IMAD.WIDE.U32 R12, R206, R20, R208 ;  /* 0x00000014ce0c7225 */ /* 0x000fe200078e00d0 */
[----:B------:R-:W-:Y:S01]  /*4080*/  ISETP.GT.AND P3, PT, R3, 0x1, PT ;  /* 0x000000010300780c */ /* 0x000fe20003f64270 */
[----:B------:R-:W-:Y:S02]  /*4090*/  BSSY B1, `(.L_x_35) ;  /* 0x0000013000017945 */ /* 0x000fe40003800000 */
[----:B0-----:R-:W-:Y:S01]  /*40a0*/  IMAD.MOV.U32 R210, RZ, RZ, R12 ;  /* 0x000000ffffd27224 */ /* 0x001fe200078e000c */
[----:B------:R-:W-:Y:S01]  /*40b0*/  LEA R12, P2, R10, UR4, 0x1 ;  /* 0x000000040a0c7c11 */ /* 0x000fe2000f8408ff */
[----:B------:R-:W-:-:S03]  /*40c0*/  IMAD.IADD R211, R4, 0x1, R13 ;  /* 0x0000000104d37824 */ /* 0x000fc600078e020d */
[----:B------:R-:W-:Y:S01]  /*40d0*/  LEA.HI.X R13, R10, UR5, R5, 0x1, P2 ;  /* 0x000000050a0d7c11 */ /* 0x000fe200090f0c05 */
[----:B------:R-:W-:Y:S01]  /*40e0*/  IMAD.WIDE.U32 R210, R18, R202, R210 ;  /* 0x000000ca12d27225 */ /* 0x000fe200078e00d2 */
[----:B------:R-:W-:-:S03]  /*40f0*/  ISETP.GT.AND P2, PT, R0, RZ, P3 ;  /* 0x000000ff0000720c */ /* 0x000fc60001f44270 */
[----:B------:R-:W-:Y:S01]  /*4100*/  IMAD.IADD R5, R203, 0x1, R211 ;  /* 0x00000001cb057824 */ /* 0x000fe200078e02d3 */
[----:B------:R-:W-:Y:S01]  /*4110*/  LEA R10, P4, R210, R14, 0x1 ;  /* 0x0000000ed20a7211 */ /* 0x000fe200078808ff */
[----:B--2---:R-:W-:Y:S01]  /*4120*/  HADD2.F32 R214, -RZ, R212.H0_H0 ;  /* 0x200000d4ffd67230 */ /* 0x004fe20000004100 */
[----:B------:R-:W-:-:S04]  /*4130*/  PRMT R216, R212, 0x7610, R216 ;  /* 0x00007610d4d87816 */ /* 0x000fc800000000d8 */
[----:B------:R-:W-:-:S04]  /*4140*/  FMUL R11, R214, R23 ;  /* 0x00000017d60b7220 */ /* 0x000fc80000400000 */
[----:B------:R-:W-:-:S05]  /*4150*/  FFMA R11, R192, R200, R11 ;  /* 0x000000c8c00b7223 */ /* 0x000fca000000000b */
[----:B------:R-:W-:-:S04]  /*4160*/  F2FP.F16.F32.PACK_AB R11, RZ, R11 ;  /* 0x0000000bff0b723e */ /* 0x000fc800000000ff */
[----:B------:R-:W-:Y:S02]  /*4170*/  PRMT R192, R11, 0x7610, R192 ;  /* 0x000076100bc07816 */ /* 0x000fe400000000c0 */
[----:B------:R-:W-:-:S03]  /*4180*/  LEA.HI.X R11, R210, R15, R5, 0x1, P4 ;  /* 0x0000000fd20b7211 */ /* 0x000fc600020f0c05 */
[----:B------:R0:W-:Y:S01]  /*4190*/  @P1 STG.E.U16 desc[UR54][R12.64], R192 ;  /* 0x000000c00c001986 */ /* 0x0001e2000c101536 */
[----:B------:R-:W-:Y:S05]  /*41a0*/  @!P2 BRA `(.L_x_36) ;  /* 0x000000000004a947 */ /* 0x000fea0003800000 */
[----:B------:R1:W5:Y:S02]  /*41b0*/  LDG.E.LTC128B.U16 R216, desc[UR54][R10.64+0x2] ;  /* 0x000002360ad87981 */ /* 0x000364000c1e1520 */
.L_x_36:
[----:B------:R-:W-:Y:S05]  /*41c0*/  BSYNC B1 ;  /* 0x0000000000017941 */ /* 0x000fea0003800000 */
.L_x_35:
[----:B------:R-:W-:Y:S01]  /*41d0*/  SHF.L.U64.HI R213, R20, 0x3, R21 ;  /* 0x0000000314d57819 */ /* 0x000fe20000010215 */
[----:B0----5:R-:W-:Y:S01]  /*41e0*/  HADD2.F32 R192, -RZ, R216.H0_H0 ;  /* 0x200000d8ffc07230 */ /* 0x021fe20000004100 */
[----:B------:R-:W-:Y:S01]  /*41f0*/  ISETP.GT.AND P1, PT, R0, 0x8, P0 ;  /* 0x000000080000780c */ /* 0x000fe20000724270 */
[----:B------:R-:W-:-:S03]  /*4200*/  IMAD.SHL.U32 R212, R20, 0x8, RZ ;  /* 0x0000000814d47824 */ /* 0x000fc600078e00ff */
[----:B------:R-:W-:Y:S01]  /*4210*/  FMUL R192, R192, R23 ;  /* 0x00000017c0c07220 */ /* 0x000fe20000400000 */
[----:B------:R-:W-:-:S04]  /*4220*/  IMAD.WIDE.U32 R214, R206, R20, R212 ;  /* 0x00000014ced67225 */ /* 0x000fc800078e00d4 */
[----:B------:R-:W-:Y:S01]  /*4230*/  FFMA R192, R193, R200, R192 ;  /* 0x000000c8c1c07223 */ /* 0x000fe200000000c0 */
[----:B------:R-:W-:Y:S01]  /*4240*/  IMAD.IADD R217, R4, 0x1, R215 ;  /* 0x0000000104d97824 */ /* 0x000fe200078e02d7 */
[----:B------:R-:W-:-:S03]  /*4250*/  IADD3 R5, P4, R8, R214, RZ ;  /* 0x000000d608057210 */ /* 0x000fc60007f9e0ff */
[----:B------:R-:W-:Y:S02]  /*4260*/  F2FP.F16.F32.PACK_AB R211, RZ, R192 ;  /* 0x000000c0ffd3723e */ /* 0x000fe400000000ff */
[----:B------:R-:W-:Y:S01]  /*4270*/  IMAD.X R210, R217, 0x1, R7, P4 ;  /* 0x00000001d9d27824 */ /* 0x000fe200020e0607 */
[C---:B------:R-:W-:Y:S02]  /*4280*/  LEA R192, P4, R5.reuse, R14, 0x1 ;  /* 0x0000000e05c07211 */ /* 0x040fe400078808ff */
[----:B------:R0:W-:Y:S02]  /*4290*/  @P2 STG.E.U16 desc[UR54][R12.64+0x2], R211 ;  /* 0x000002d30c002986 */ /* 0x0001e4000c101536 */
[----:B------:R-:W-:-:S05]  /*42a0*/  LEA.HI.X R193, R5, R15, R210, 0x1, P4 ;  /* 0x0000000f05c17211 */ /* 0x000fca00020f0cd2 */
[----:B------:R2:W3:Y:S01]  /*42b0*/  @P1 LDG.E.LTC128B.U16 R216, desc[UR54][R192.64] ;  /* 0x00000036c0d81981 */ /* 0x0004e2000c1e1520 */
[----:B------:R-:W-:Y:S01]  /*42c0*/  IMAD.SHL.U32 R220, R204, 0x10, RZ ;  /* 0x00000010ccdc7824 */ /* 0x000fe200078e00ff */
[----:B------:R-:W-:Y:S01]  /*42d0*/  BSSY B1, `(.L_x_37) ;  /* 0x0000012000017945 */ /* 0x000fe20003800000 */
[----:B--2---:R-:W-:-:S05]  /*42e0*/  IADD3 R192, P2, R208, R214, RZ ;  /* 0x000000d6d0c07210 */ /* 0x004fca0007f5e0ff */
[----:B------:R-:W-:Y:S02]  /*42f0*/  IMAD.X R193, R209, 0x1, R217, P2 ;  /* 0x00000001d1c17824 */ /* 0x000fe400010e06d9 */
[----:B------:R-:W-:-:S04]  /*4300*/  IMAD.WIDE.U32 R192, R18, R202, R192 ;  /* 0x000000ca12c07225 */ /* 0x000fc800078e00c0 */
[----:B---3--:R-:W-:-:S05]  /*4310*/  HADD2.F32 R210, -RZ, R216.H0_H0 ;  /* 0x200000d8ffd27230 */ /* 0x008fca0000004100 */
[----:B------:R-:W-:Y:S01]  /*4320*/  FMUL R5, R210, R23 ;  /* 0x00000017d2057220 */ /* 0x000fe20000400000 */
[----:B------:R-:W-:-:S03]  /*4330*/  LEA R210, P2, R192, R14, 0x1 ;  /* 0x0000000ec0d27211 */ /* 0x000fc600078408ff */
[----:B------:R-:W-:Y:S01]  /*4340*/  FFMA R5, R194, R200, R5 ;  /* 0x000000c8c2057223 */ /* 0x000fe20000000005 */
[----:B------:R-:W-:-:S05]  /*4350*/  IMAD.IADD R194, R203, 0x1, R193 ;  /* 0x00000001cbc27824 */ /* 0x000fca00078e02c1 */
[----:B0-----:R-:W-:Y:S02]  /*4360*/  LEA.HI.X R211, R192, R15, R194, 0x1, P2 ;  /* 0x0000000fc0d37211 */ /* 0x001fe400010f0cc2 */
[----:B------:R-:W-:Y:S02]  /*4370*/  F2FP.F16.F32.PACK_AB R194, RZ, R5 ;  /* 0x00000005ffc2723e */ /* 0x000fe400000000ff */
[----:B------:R-:W-:Y:S02]  /*4380*/  IADD3 R192, P4, R220, R12, RZ ;  /* 0x0000000cdcc07210 */ /* 0x000fe40007f9e0ff */
[----:B------:R-:W-:Y:S02]  /*4390*/  SHF.L.U64.HI R5, R204, 0x4, R205 ;  /* 0x00000004cc057819 */ /* 0x000fe400000102cd */
[----:B------:R-:W-:-:S03]  /*43a0*/  ISETP.GT.AND P2, PT, R0, 0x8, P3 ;  /* 0x000000080000780c */ /* 0x000fc60001f44270 */
[----:B------:R-:W-:-:S05]  /*43b0*/  IMAD.X R193, R5, 0x1, R13, P4 ;  /* 0x0000000105c17824 */ /* 0x000fca00020e060d */
[----:B------:R0:W-:Y:S05]  /*43c0*/  @P1 STG.E.U16 desc[UR54][R192.64], R194 ;  /* 0x000000c2c0001986 */ /* 0x0001ea000c101536 */
[----:B------:R-:W-:Y:S05]  /*43d0*/  @!P2 BRA `(.L_x_38) ;  /* 0x000000000004a947 */ /* 0x000fea0003800000 */
[----:B------:R2:W5:Y:S02]  /*43e0*/  LDG.E.LTC128B.U16 R216, desc[UR54][R210.64+0x2] ;  /* 0x00000236d2d87981 */ /* 0x000564000c1e1520 */
.L_x_38:
[----:B------:R-:W-:Y:S05]  /*43f0*/  BSYNC B1 ;  /* 0x0000000000017941 */ /* 0x000fea0003800000 */
.L_x_37:
[----:B0----5:R-:W-:Y:S01]  /*4400*/  HADD2.F32 R194, -RZ, R216.H0_H0 ;  /* 0x200000d8ffc27230 */ /* 0x021fe20000004100 */
[----:B------:R-:W-:Y:S01]  /*4410*/  ISETP.GT.AND P1, PT, R3, 0x8, PT ;  /* 0x000000080300780c */ /* 0x000fe20003f24270 */
[----:B------:R-:W-:Y:S03]  /*4420*/  BSSY B1, `(.L_x_39) ;  /* 0x0000008000017945 */ /* 0x000fe60003800000 */
[----:B------:R-:W-:Y:S01]  /*4430*/  FMUL R194, R194, R23 ;  /* 0x00000017c2c27220 */ /* 0x000fe20000400000 */
[----:B------:R-:W-:-:S03]  /*4440*/  ISETP.GT.AND P4, PT, R0, RZ, P1 ;  /* 0x000000ff0000720c */ /* 0x000fc60000f84270 */
[----:B------:R-:W-:-:S05]  /*4450*/  FFMA R194, R195, R200, R194 ;  /* 0x000000c8c3c27223 */ /* 0x000fca00000000c2 */
[----:B------:R-:W-:-:S05]  /*4460*/  F2FP.F16.F32.PACK_AB R194, RZ, R194 ;  /* 0x000000c2ffc2723e */ /* 0x000fca00000000ff */
[----:B------:R0:W-:Y:S01]  /*4470*/  @P2 STG.E.U16 desc[UR54][R192.64+0x2], R194 ;  /* 0x000002c2c0002986 */ /* 0x0001e2000c101536 */
[----:B------:R-:W-:Y:S05]  /*4480*/  @!P4 BRA `(.L_x_40) ;  /* 0x000000000004c947 */ /* 0x000fea0003800000 */
[----:B------:R3:W5:Y:S02]  /*4490*/  LDG.E.LTC128B.U16 R216, desc[UR54][R10.64+0x10] ;  /* 0x000010360ad87981 */ /* 0x000764000c1e1520 */
.L_x_40:
[----:B------:R-:W-:Y:S05]  /*44a0*/  BSYNC B1 ;  /* 0x0000000000017941 */ /* 0x000fea0003800000 */
.L_x_39:
        /* <DEDUP_REMOVED lines=10> */
.L_x_42:
[----:B------:R-:W-:Y:S05]  /*4550*/  BSYNC B1 ;  /* 0x0000000000017941 */ /* 0x000fea0003800000 */
.L_x_41:
[----:B-----5:R-:W-:Y:S01]  /*4560*/  HADD2.F32 R194, -RZ, R216.H0_H0 ;  /* 0x200000d8ffc27230 */ /* 0x020fe20000004100 */
[----:B------:R-:W-:Y:S01]  /*4570*/  ISETP.GT.AND P4, PT, R0, 0x8, P1 ;  /* 0x000000080000780c */ /* 0x000fe20000f84270 */
[----:B------:R-:W-:Y:S01]  /*4580*/  BSSY B1, `(.L_x_43) ;  /* 0x0000008000017945 */ /* 0x000fe20003800000 */
[----:B------:R-:W-:Y:S02]  /*4590*/  PRMT R196, R216, 0x7610, R196 ;  /* 0x00007610d8c47816 */ /* 0x000fe400000000c4 */
[----:B------:R-:W-:-:S04]  /*45a0*/  FMUL R194, R194, R23 ;  /* 0x00000017c2c27220 */ /* 0x000fc80000400000 */
[----:B------:R-:W-:-:S05]  /*45b0*/  FFMA R194, R197, R200, R194 ;  /* 0x000000c8c5c27223 */ /* 0x000fca00000000c2 */
[----:B------:R-:W-:-:S05]  /*45c0*/  F2FP.F16.F32.PACK_AB R194, RZ, R194 ;  /* 0x000000c2ffc2723e */ /* 0x000fca00000000ff */
[----:B------:R0:W-:Y:S01]  /*45d0*/  @P5 STG.E.U16 desc[UR54][R12.64+0x12], R194 ;  /* 0x000012c20c005986 */ /* 0x0001e2000c101536 */
[----:B------:R-:W-:Y:S05]  /*45e0*/  @!P4 BRA `(.L_x_44) ;  /* 0x000000000004c947 */ /* 0x000fea0003800000 */
[----:B------:R0:W5:Y:S02]  /*45f0*/  LDG.E.LTC128B.U16 R196, desc[UR54][R210.64+0x10] ;  /* 0x00001036d2c47981 */ /* 0x000164000c1e1520 */
.L_x_44:
[----:B------:R-:W-:Y:S05]  /*4600*/  BSYNC B1 ;  /* 0x0000000000017941 */ /* 0x000fea0003800000 */
.L_x_43:
[----:B0----5:R-:W-:Y:S01]  /*4610*/  HADD2.F32 R194, -RZ, R196.H0_H0 ;  /* 0x200000c4ffc27230 */ /* 0x021fe20000004100 */
[----:B------:R-:W-:Y:S01]  /*4620*/  ISETP.GT.AND P5, PT, R0, 0x8, P2 ;  /* 0x000000080000780c */ /* 0x000fe200017a4270 */
[----:B------:R-:W-:Y:S03]  /*4630*/  BSSY B1, `(.L_x_45) ;  /* 0x0000007000017945 */ /* 0x000fe60003800000 */
[----:B------:R-:W-:-:S04]  /*4640*/  FMUL R195, R194, R23 ;  /* 0x00000017c2c37220 */ /* 0x000fc80000400000 */
[----:B------:R-:W-:-:S05]  /*4650*/  FFMA R195, R198, R200, R195 ;  /* 0x000000c8c6c37223 */ /* 0x000fca00000000c3 */
[----:B------:R-:W-:-:S05]  /*4660*/  F2FP.F16.F32.PACK_AB R195, RZ, R195 ;  /* 0x000000c3ffc3723e */ /* 0x000fca00000000ff */
[----:B------:R0:W-:Y:S01]  /*4670*/  @P4 STG.E.U16 desc[UR54][R192.64+0x10], R195 ;  /* 0x000010c3c0004986 */ /* 0x0001e2000c101536 */
[----:B------:R-:W-:Y:S05]  /*4680*/  @!P5 BRA `(.L_x_46) ;  /* 0x000000000004d947 */ /* 0x000fea0003800000 */
[----:B------:R0:W5:Y:S02]  /*4690*/  LDG.E.LTC128B.U16 R196, desc[UR54][R210.64+0x12] ;  /* 0x00001236d2c47981 */ /* 0x000164000c1e1520 */
.L_x_46:
[----:B------:R-:W-:Y:S05]  /*46a0*/  BSYNC B1 ;  /* 0x0000000000017941 */ /* 0x000fea0003800000 */
.L_x_45:
[----:B-----5:R-:W-:Y:S01]  /*46b0*/  HADD2.F32 R6, -RZ, R196.H0_H0 ;  /* 0x200000c4ff067230 */ /* 0x020fe20000004100 */
[----:B------:R-:W-:Y:S01]  /*46c0*/  ISETP.GT.AND P4, PT, R0, 0x80, P0 ;  /* 0x000000800000780c */ /* 0x000fe20000784270 */
[----:B------:R-:W-:Y:S02]  /*46d0*/  IMAD.MOV.U32 R216, RZ, RZ, R214 ;  /* 0x000000ffffd87224 */ /* 0x000fe400078e00d6 */
[----:B------:R-:W-:Y:S02]  /*46e0*/  IMAD R21, R21, 0x78, RZ ;  /* 0x0000007815157824 */ /* 0x000fe400078e02ff */
[----:B------:R-:W-:Y:S01]  /*46f0*/  FMUL R6, R6, R23 ;  /* 0x0000001706067220 */ /* 0x000fe20000400000 */
[----:B------:R-:W-:-:S04]  /*4700*/  IMAD.WIDE.U32 R216, R20, 0x78, R216 ;  /* 0x0000007814d87825 */ /* 0x000fc800078e00d8 */
[----:B------:R-:W-:-:S05]  /*4710*/  FFMA R6, R199, R200, R6 ;  /* 0x000000c8c7067223 */ /* 0x000fca0000000006 */
[----:B------:R-:W-:-:S04]  /*4720*/  F2FP.F16.F32.PACK_AB R6, RZ, R6 ;  /* 0x00000006ff06723e */ /* 0x000fc800000000ff */
[----:B0-----:R-:W-:Y:S01]  /*4730*/  PRMT R195, R6, 0x7610, R195 ;  /* 0x0000761006c37816 */ /* 0x001fe200000000c3 */
[----:B------:R-:W-:-:S04]  /*4740*/  IMAD.IADD R6, R217, 0x1, R21 ;  /* 0x00000001d9067824 */ /* 0x000fc800078e0215 */
[----:B------:R0:W-:Y:S01]  /*4750*/  @P5 STG.E.U16 desc[UR54][R192.64+0x12], R195 ;  /* 0x000012c3c0005986 */ /* 0x0001e2000c101536 */
[----:B------:R-:W-:-:S05]  /*4760*/  IADD3 R9, P5, R8, R216, RZ ;  /* 0x000000d808097210 */ /* 0x000fca0007fbe0ff */
[----:B------:R-:W-:Y:S01]  /*4770*/  IMAD.X R198, R6, 0x1, R7, P5 ;  /* 0x0000000106c67824 */ /* 0x000fe200028e0607 */
[----:B------:R-:W-:-:S04]  /*4780*/  LEA R194, P5, R9, R14, 0x1 ;  /* 0x0000000e09c27211 */ /* 0x000fc800078a08ff */
[----:B0-----:R-:W-:Y:S02]  /*4790*/  LEA.HI.X R195, R9, R15, R198, 0x1, P5 ;  /* 0x0000000f09c37211 */ /* 0x001fe400028f0cc6 */
[----:B------:R-:W-:-:S06]  /*47a0*/  PRMT R9, R196, 0x7610, R9 ;  /* 0x00007610c4097816 */ /* 0x000fcc0000000009 */
[----:B------:R0:W2:Y:S01]  /*47b0*/  @P4 LDG.E.LTC128B.U16 R9, desc[UR54][R194.64] ;  /* 0x00000036c2094981 */ /* 0x0000a2000c1e1520 */
[----:B------:R-:W-:Y:S01]  /*47c0*/  IMAD.WIDE.U32 R198, R20, 0x78, R212 ;  /* 0x0000007814c67825 */ /* 0x000fe200078e00d4 */
[----:B------:R-:W-:Y:S03]  /*47d0*/  BSSY B1, `(.L_x_47) ;  /* 0x0000019000017945 */ /* 0x000fe60003800000 */
[----:B------:R-:W-:Y:S02]  /*47e0*/  IMAD R205, R205, 0xf0, RZ ;  /* 0x000000f0cdcd7824 */ /* 0x000fe400078e02ff */
[----:B------:R-:W-:Y:S02]  /*47f0*/  IMAD.IADD R199, R21, 0x1, R199 ;  /* 0x0000000115c77824 */ /* 0x000fe400078e02c7 */
[----:B0-----:R-:W-:-:S04]  /*4800*/  IMAD.WIDE.U32 R194, R204, 0xf0, R192 ;  /* 0x000000f0ccc27825 */ /* 0x001fc800078e00c0 */
[----:B------:R-:W-:-:S04]  /*4810*/  IMAD.WIDE.U32 R214, R206, R20, R198 ;  /* 0x00000014ced67225 */ /* 0x000fc800078e00c6 */
[----:B--2---:R-:W-:-:S05]  /*4820*/  HADD2.F32 R196, -RZ, R9.H0_H0 ;  /* 0x20000009ffc47230 */ /* 0x004fca0000004100 */
[----:B------:R-:W-:Y:S01]  /*4830*/  FMUL R197, R196, R23 ;  /* 0x00000017c4c57220 */ /* 0x000fe20000400000 */
[----:B------:R-:W-:-:S03]  /*4840*/  @P4 IMAD.MOV.U32 R196, RZ, RZ, R194 ;  /* 0x000000ffffc44224 */ /* 0x000fc600078e00c2 */
[----:B------:R-:W-:-:S05]  /*4850*/  FFMA R197, R184, R200, R197 ;  /* 0x000000c8b8c57223 */ /* 0x000fca00000000c5 */
[----:B------:R-:W-:-:S04]  /*4860*/  F2FP.F16.F32.PACK_AB R197, RZ, R197 ;  /* 0x000000c5ffc5723e */ /* 0x000fc800000000ff */
[----:B------:R-:W-:Y:S01]  /*4870*/  PRMT R184, R197, 0x7610, R184 ;  /* 0x00007610c5b87816 */ /* 0x000fe200000000b8 */
[----:B------:R-:W-:-:S05]  /*4880*/  IMAD.IADD R197, R195, 0x1, R205 ;  /* 0x00000001c3c57824 */ /* 0x000fca00078e02cd */
[----:B------:R0:W-:Y:S01]  /*4890*/  @P4 STG.E.U16 desc[UR54][R196.64], R184 ;  /* 0x000000b8c4004986 */ /* 0x0001e2000c101536 */
[----:B------:R-:W-:-:S04]  /*48a0*/  IADD3 R218, P4, R208, R214, RZ ;  /* 0x000000d6d0da7210 */ /* 0x000fc80007f9e0ff */
[----:B------:R-:W-:-:S03]  /*48b0*/  IADD3.X R219, R209, R4, R215, P4, !PT ;  /* 0x00000004d1db7210 */ /* 0x000fc600027fe4d7 */
[----:B------:R-:W-:-:S04]  /*48c0*/  IMAD.WIDE.U32 R218, R18, R202, R218 ;  /* 0x000000ca12da7225 */ /* 0x000fc800078e00da */
[----:B------:R-:W-:Y:S01]  /*48d0*/  IMAD.IADD R21, R203, 0x1, R219 ;  /* 0x00000001cb157824 */ /* 0x000fe200078e02db */
[----:B------:R-:W-:-:S04]  /*48e0*/  LEA R214, P4, R218, R14, 0x1 ;  /* 0x0000000edad67211 */ /* 0x000fc800078808ff */
[----:B------:R-:W-:Y:S02]  /*48f0*/  LEA.HI.X R215, R218, R15, R21, 0x1, P4 ;  /* 0x0000000fdad77211 */ /* 0x000fe400020f0c15 */
[----:B------:R-:W-:-:S04]  /*4900*/  IADD3 R8, P4, P5, R8, R216, R212 ;  /* 0x000000d808087210 */ /* 0x000fc80007d9e0d4 */
[----:B------:R-:W-:Y:S02]  /*4910*/  IADD3.X R216, R7, R6, R213, P4, P5 ;  /* 0x0000000607d87210 */ /* 0x000fe400027ea4d5 */
[----:B------:R-:W-:Y:S02]  /*4920*/  ISETP.GT.AND P4, PT, R0, 0x80, P3 ;  /* 0x000000800000780c */ /* 0x000fe40001f84270 */
[----:B------:R-:W-:-:S11]  /*4930*/  IADD3 R6, P5, R212, R198, RZ ;  /* 0x000000c6d4067210 */ /* 0x000fd60007fbe0ff */
[----:B0-----:R-:W-:Y:S05]  /*4940*/  @!P4 BRA `(.L_x_48) ;  /* 0x000000000004c947 */ /* 0x001fea0003800000 */
[----:B------:R0:W5:Y:S02]  /*4950*/  LDG.E.LTC128B.U16 R9, desc[UR54][R214.64+0x2] ;  /* 0x00000236d6097981 */ /* 0x000164000c1e1520 */
.L_x_48:
[----:B------:R-:W-:Y:S05]  /*4960*/  BSYNC B1 ;  /* 0x0000000000017941 */ /* 0x000fea0003800000 */
.L_x_47:
[----:B-----5:R-:W-:Y:S01]  /*4970*/  HADD2.F32 R184, -RZ, R9.H0_H0 ;  /* 0x20000009ffb87230 */ /* 0x020fe20000004100 */
[----:B------:R-:W-:Y:S01]  /*4980*/  ISETP.GT.AND P0, PT, R0, 0x88, P0 ;  /* 0x000000880000780c */ /* 0x000fe20000704270 */
[----:B------:R-:W-:Y:S01]  /*4990*/  IMAD.X R7, R199, 0x1, R213, P5 ;  /* 0x00000001c7077824 */ /* 0x000fe200028e06d5 */
[----:B------:R-:W-:Y:S01]  /*49a0*/  BSSY B1, `(.L_x_49) ;  /* 0x000000f000017945 */ /* 0x000fe20003800000 */
[----:B------:R-:W-:Y:S01]  /*49b0*/  PRMT R198, R9, 0x7610, R198 ;  /* 0x0000761009c67816 */ /* 0x000fe200000000c6 */
[----:B------:R-:W-:Y:S01]  /*49c0*/  FMUL R184, R184, R23 ;  /* 0x00000017b8b87220 */ /* 0x000fe20000400000 */
[----:B------:R-:W-:-:S04]  /*49d0*/  IMAD.WIDE.U32 R20, R206, R20, R6 ;  /* 0x00000014ce147225 */ /* 0x000fc800078e0006 */
[----:B------:R-:W-:Y:S01]  /*49e0*/  FFMA R184, R185, R200, R184 ;  /* 0x000000c8b9b87223 */ /* 0x000fe200000000b8 */
[----:B------:R-:W-:Y:S01]  /*49f0*/  @P4 IMAD.MOV.U32 R185, RZ, RZ, R197 ;  /* 0x000000ffffb94224 */ /* 0x000fe200078e00c5 */
[----:B------:R-:W-:-:S03]  /*4a00*/  IADD3 R6, P5, R208, R20, RZ ;  /* 0x00000014d0067210 */ /* 0x000fc60007fbe0ff */
[----:B------:R-:W-:-:S04]  /*4a10*/  F2FP.F16.F32.PACK_AB R184, RZ, R184 ;  /* 0x000000b8ffb8723e */ /* 0x000fc800000000ff */
[----:B------:R-:W-:Y:S01]  /*4a20*/  PRMT R7, R184, 0x7610, R7 ;  /* 0x00007610b8077816 */ /* 0x000fe20000000007 */
[----:B------:R-:W-:-:S05]  /*4a30*/  @P4 IMAD.MOV.U32 R184, RZ, RZ, R194 ;  /* 0x000000ffffb84224 */ /* 0x000fca00078e00c2 */
[----:B------:R2:W-:Y:S02]  /*4a40*/  @P4 STG.E.U16 desc[UR54][R184.64+0x2], R7 ;  /* 0x00000207b8004986 */ /* 0x0005e4000c101536 */
[----:B--2---:R-:W-:-:S04]  /*4a50*/  LEA R184, P4, R8, R14, 0x1 ;  /* 0x0000000e08b87211 */ /* 0x004fc800078808ff */
[----:B------:R-:W-:Y:S01]  /*4a60*/  LEA.HI.X R185, R8, R15, R216, 0x1, P4 ;  /* 0x0000000f08b97211 */ /* 0x000fe200020f0cd8 */
[----:B------:R-:W-:Y:S08]  /*4a70*/  @!P0 BRA `(.L_x_50) ;  /* 0x0000000000048947 */ /* 0x000ff00003800000 */
[----:B------:R2:W5:Y:S02]  /*4a80*/  LDG.E.LTC128B.U16 R198, desc[UR54][R184.64] ;  /* 0x00000036b8c67981 */ /* 0x000564000c1e1520 */
.L_x_50:
[----:B------:R-:W-:Y:S05]  /*4a90*/  BSYNC B1 ;  /* 0x0000000000017941 */ /* 0x000fea0003800000 */
.L_x_49:
[----:B-----5:R-:W-:Y:S01]  /*4aa0*/  HADD2.F32 R8, -RZ, R198.H0_H0 ;  /* 0x200000c6ff087230 */ /* 0x020fe20000004100 */
[----:B------:R-:W-:Y:S01]  /*4ab0*/  IADD3.X R7, R209, R4, R21, P5, !PT ;  /* 0x00000004d1077210 */ /* 0x000fe20002ffe415 */
[----:B------:R-:W-:Y:S01]  /*4ac0*/  BSSY B1, `(.L_x_51) ;  /* 0x000000e000017945 */ /* 0x000fe20003800000 */
[----:B------:R-:W-:Y:S02]  /*4ad0*/  ISETP.GT.AND P3, PT, R0, 0x88, P3 ;  /* 0x000000880000780c */ /* 0x000fe40001f64270 */
[----:B------:R-:W-:Y:S01]  /*4ae0*/  FMUL R21, R8, R23 ;  /* 0x0000001708157220 */ /* 0x000fe20000400000 */
[----:B------:R-:W-:Y:S01]  /*4af0*/  IMAD.WIDE.U32 R8, R18, R202, R6 ;  /* 0x000000ca12087225 */ /* 0x000fe200078e0006 */
[----:B------:R-:W-:-:S03]  /*4b00*/  IADD3 R6, P4, R220, R194, RZ ;  /* 0x000000c2dc067210 */ /* 0x000fc60007f9e0ff */
[----:B------:R-:W-:Y:S01]  /*4b10*/  FFMA R21, R186, R200, R21 ;  /* 0x000000c8ba157223 */ /* 0x000fe20000000015 */
[----:B------:R-:W-:Y:S01]  /*4b20*/  IMAD.IADD R203, R203, 0x1, R9 ;  /* 0x00000001cbcb7824 */ /* 0x000fe200078e0209 */
[C---:B------:R-:W-:Y:S01]  /*4b30*/  LEA R14, P5, R8.reuse, R14, 0x1 ;  /* 0x0000000e080e7211 */ /* 0x040fe200078a08ff */
[----:B------:R-:W-:Y:S02]  /*4b40*/  IMAD.X R7, R197, 0x1, R5, P4 ;  /* 0x00000001c5077824 */ /* 0x000fe400020e0605 */
[----:B------:R-:W-:Y:S02]  /*4b50*/  F2FP.F16.F32.PACK_AB R21, RZ, R21 ;  /* 0x00000015ff15723e */ /* 0x000fe400000000ff */
[----:B------:R-:W-:-:S03]  /*4b60*/  LEA.HI.X R15, R8, R15, R203, 0x1, P5 ;  /* 0x0000000f080f7211 */ /* 0x000fc600028f0ccb */
[----:B------:R0:W-:Y:S01]  /*4b70*/  @P0 STG.E.U16 desc[UR54][R6.64], R21 ;  /* 0x0000001506000986 */ /* 0x0001e2000c101536 */
[----:B------:R-:W-:Y:S05]  /*4b80*/  @!P3 BRA `(.L_x_52) ;  /* 0x000000000004b947 */ /* 0x000fea0003800000 */
[----:B------:R0:W5:Y:S02]  /*4b90*/  LDG.E.LTC128B.U16 R198, desc[UR54][R14.64+0x2] ;  /* 0x000002360ec67981 */ /* 0x000164000c1e1520 */
.L_x_52:
[----:B------:R-:W-:Y:S05]  /*4ba0*/  BSYNC B1 ;  /* 0x0000000000017941 */ /* 0x000fea0003800000 */
.L_x_51:
[----:B-----5:R-:W-:Y:S01]  /*4bb0*/  HADD2.F32 R4, -RZ, R198.H0_H0 ;  /* 0x200000c6ff047230 */ /* 0x020fe20000004100 */
        /* <DEDUP_REMOVED lines=8> */
.L_x_54:
[----:B------:R-:W-:Y:S05]  /*4c40*/  BSYNC B1 ;  /* 0x0000000000017941 */ /* 0x000fea0003800000 */
.L_x_53:
[----:B0----5:R-:W-:Y:S01]  /*4c50*/  HADD2.F32 R4, -RZ, R198.H0_H0 ;  /* 0x200000c6ff047230 */ /* 0x021fe20000004100 */
[----:B------:R-:W-:Y:S01]  /*4c60*/  ISETP.GT.AND P3, PT, R0, 0x80, P2 ;  /* 0x000000800000780c */ /* 0x000fe20001764270 */
[----:B------:R-:W-:Y:S01]  /*4c70*/  @P0 IMAD.MOV.U32 R8, RZ, RZ, R194 ;  /* 0x000000ffff080224 */ /* 0x000fe200078e00c2 */
[----:B------:R-:W-:Y:S02]  /*4c80*/  BSSY B1, `(.L_x_55) ;  /* 0x0000009000017945 */ /* 0x000fe40003800000 */
[----:B------:R-:W-:-:S04]  /*4c90*/  FMUL R9, R4, R23 ;  /* 0x0000001704097220 */ /* 0x000fc80000400000 */
[----:B------:R-:W-:-:S05]  /*4ca0*/  FFMA R9, R188, R200, R9 ;  /* 0x000000c8bc097223 */ /* 0x000fca0000000009 */
[----:B------:R-:W-:-:S04]  /*4cb0*/  F2FP.F16.F32.PACK_AB R9, RZ, R9 ;  /* 0x00000009ff09723e */ /* 0x000fc800000000ff */
[----:B------:R-:W-:Y:S01]  /*4cc0*/  PRMT R4, R9, 0x7610, R4 ;  /* 0x0000761009047816 */ /* 0x000fe20000000004 */
[----:B------:R-:W-:-:S05]  /*4cd0*/  @P0 IMAD.MOV.U32 R9, RZ, RZ, R197 ;  /* 0x000000ffff090224 */ /* 0x000fca00078e00c5 */
[----:B------:R0:W-:Y:S01]  /*4ce0*/  @P0 STG.E.U16 desc[UR54][R8.64+0x10], R4 ;  /* 0x0000100408000986 */ /* 0x0001e2000c101536 */
[----:B------:R-:W-:Y:S05]  /*4cf0*/  @!P3 BRA `(.L_x_56) ;  /* 0x000000000004b947 */ /* 0x000fea0003800000 */
[----:B------:R0:W5:Y:S02]  /*4d00*/  LDG.E.LTC128B.U16 R198, desc[UR54][R214.64+0x12] ;  /* 0x00001236d6c67981 */ /* 0x000164000c1e1520 */
.L_x_56:
[----:B------:R-:W-:Y:S05]  /*4d10*/  BSYNC B1 ;  /* 0x0000000000017941 */ /* 0x000fea0003800000 */
.L_x_55:
[----:B0----5:R-:W-:Y:S01]  /*4d20*/  HADD2.F32 R4, -RZ, R198.H0_H0 ;  /* 0x200000c6ff047230 */ /* 0x021fe20000004100 */
[----:B------:R-:W-:Y:S01]  /*4d30*/  ISETP.GT.AND P1, PT, R0, 0x88, P1 ;  /* 0x000000880000780c */ /* 0x000fe20000f24270 */
[----:B------:R-:W-:Y:S01]  /*4d40*/  @P3 IMAD.MOV.U32 R195, RZ, RZ, R197 ;  /* 0x000000ffffc33224 */ /* 0x000fe200078e00c5 */
[----:B------:R-:W-:Y:S02]  /*4d50*/  BSSY B1, `(.L_x_57) ;  /* 0x0000007000017945 */ /* 0x000fe40003800000 */
[----:B------:R-:W-:-:S04]  /*4d60*/  FMUL R4, R4, R23 ;  /* 0x0000001704047220 */ /* 0x000fc80000400000 */
[----:B------:R-:W-:-:S05]  /*4d70*/  FFMA R4, R189, R200, R4 ;  /* 0x000000c8bd047223 */ /* 0x000fca0000000004 */
[----:B------:R-:W-:-:S05]  /*4d80*/  F2FP.F16.F32.PACK_AB R4, RZ, R4 ;  /* 0x00000004ff04723e */ /* 0x000fca00000000ff */
[----:B------:R0:W-:Y:S01]  /*4d90*/  @P3 STG.E.U16 desc[UR54][R194.64+0x12], R4 ;  /* 0x00001204c2003986 */ /* 0x0001e2000c101536 */
[----:B------:R-:W-:Y:S05]  /*4da0*/  @!P1 BRA `(.L_x_58) ;  /* 0x0000000000049947 */ /* 0x000fea0003800000 */
[----:B------:R0:W5:Y:S02]  /*4db0*/  LDG.E.LTC128B.U16 R198, desc[UR54][R14.64+0x10] ;  /* 0x000010360ec67981 */ /* 0x000164000c1e1520 */
.L_x_58:
[----:B------:R-:W-:Y:S05]  /*4dc0*/  BSYNC B1 ;  /* 0x0000000000017941 */ /* 0x000fea0003800000 */
.L_x_57:
        /* <DEDUP_REMOVED lines=9> */
.L_x_60:
[----:B------:R-:W-:Y:S05]  /*4e60*/  BSYNC B1 ;  /* 0x0000000000017941 */ /* 0x000fea0003800000 */
.L_x_59:
[----:B-----5:R-:W-:Y:S01]  /*4e70*/  HADD2.F32 R4, -RZ, R198.H0_H0 ;  /* 0x200000c6ff047230 */ /* 0x020fe20000004100 */
        /* <DEDUP_REMOVED lines=9> */
.L_x_62:
[----:B------:R-:W-:Y:S05]  /*4f10*/  BSYNC B1 ;  /* 0x0000000000017941 */ /* 0x000fea0003800000 */
.L_x_61:
        /* <DEDUP_REMOVED lines=10> */
.L_x_64:
[----:B------:R-:W-:Y:S05]  /*4fc0*/  BSYNC B1 ;  /* 0x0000000000017941 */ /* 0x000fea0003800000 */
.L_x_63:
        /* <DEDUP_REMOVED lines=9> */
.L_x_66:
[----:B------:R-:W-:Y:S05]  /*5060*/  BSYNC B1 ;  /* 0x0000000000017941 */ /* 0x000fea0003800000 */
.L_x_65:
        /* <DEDUP_REMOVED lines=9> */
.L_x_68:
[----:B------:R-:W-:Y:S05]  /*5100*/  BSYNC B1 ;  /* 0x0000000000017941 */ /* 0x000fea0003800000 */
.L_x_67:
        /* <DEDUP_REMOVED lines=10> */
.L_x_70:
[----:B------:R-:W-:Y:S05]  /*51b0*/  BSYNC B1 ;  /* 0x0000000000017941 */ /* 0x000fea0003800000 */
.L_x_69:
        /* <DEDUP_REMOVED lines=10> */
.L_x_72:
[----:B------:R-:W-:Y:S05]  /*5260*/  BSYNC B1 ;  /* 0x0000000000017941 */ /* 0x000fea0003800000 */
.L_x_71:
        /* <DEDUP_REMOVED lines=9> */
.L_x_74:
[----:B------:R-:W-:Y:S05]  /*5300*/  BSYNC B1 ;  /* 0x0000000000017941 */ /* 0x000fea0003800000 */
.L_x_73:
        /* <DEDUP_REMOVED lines=9> */
.L_x_76:
[----:B------:R-:W-:Y:S05]  /*53a0*/  BSYNC B1 ;  /* 0x0000000000017941 */ /* 0x000fea0003800000 */
.L_x_75:
        /* <DEDUP_REMOVED lines=9> */
.L_x_78:
[----:B------:R-:W-:Y:S05]  /*5440*/  BSYNC B1 ;  /* 0x0000000000017941 */ /* 0x000fea0003800000 */
.L_x_77:
[----:B0----5:R-:W-:Y:S01]  /*5450*/  HADD2.F32 R4, -RZ, R198.H0_H0 ;  /* 0x200000c6ff047230 */ /* 0x021fe20000004100 */
[----:B------:R-:W-:Y:S01]  /*5460*/  ISETP.GT.AND P4, PT, R0, 0x80, P2 ;  /* 0x000000800000780c */ /* 0x000fe20001784270 */
[----:B------:R-:W-:Y:S01]  /*5470*/  IMAD.WIDE.U32 R8, R204, 0xf0, R192 ;  /* 0x000000f0cc087825 */ /* 0x000fe200078e00c0 */
[----:B------:R-:W-:Y:S03]  /*5480*/  BSSY B1, `(.L_x_79) ;  /* 0x0000009000017945 */ /* 0x000fe60003800000 */
[----:B------:R-:W-:Y:S01]  /*5490*/  FMUL R7, R4, R23 ;  /* 0x0000001704077220 */ /* 0x000fe20000400000 */
[----:B------:R-:W-:-:S03]  /*54a0*/  IMAD.MOV.U32 R6, RZ, RZ, R8 ;  /* 0x000000ffff067224 */ /* 0x000fc600078e0008 */
[----:B------:R-:W-:-:S05]  /*54b0*/  FFMA R7, R168, R200, R7 ;  /* 0x000000c8a8077223 */ /* 0x000fca0000000007 */
[----:B------:R-:W-:Y:S01]  /*54c0*/  F2FP.F16.F32.PACK_AB R4, RZ, R7 ;  /* 0x00000007ff04723e */ /* 0x000fe200000000ff */
[----:B------:R-:W-:-:S05]  /*54d0*/  IMAD.IADD R7, R205, 0x1, R9 ;  /* 0x00000001cd077824 */ /* 0x000fca00078e0209 */
[----:B------:R0:W-:Y:S01]  /*54e0*/  @P5 STG.E.U16 desc[UR54][R6.64+0x20], R4 ;  /* 0x0000200406005986 */ /* 0x0001e2000c101536 */
[----:B------:R-:W-:Y:S05]  /*54f0*/  @!P4 BRA `(.L_x_80) ;  /* 0x000000000004c947 */ /* 0x000fea0003800000 */
[----:B------:R0:W5:Y:S02]  /*5500*/  LDG.E.LTC128B.U16 R198, desc[UR54][R214.64+0x22] ;  /* 0x00002236d6c67981 */ /* 0x000164000c1e1520 */
.L_x_80:
[----:B------:R-:W-:Y:S05]  /*5510*/  BSYNC B1 ;  /* 0x0000000000017941 */ /* 0x000fea0003800000 */
.L_x_79:
        /* <DEDUP_REMOVED lines=9> */
.L_x_82:
[----:B------:R-:W-:Y:S05]  /*55b0*/  BSYNC B1 ;  /* 0x0000000000017941 */ /* 0x000fea0003800000 */
.L_x_81:
[----:B0----5:R-:W-:Y:S01]  /*55c0*/  HADD2.F32 R4, -RZ, R198.H0_H0 ;  /* 0x200000c6ff047230 */ /* 0x021fe20000004100 */
[----:B------:R-:W-:Y:S01]  /*55d0*/  ISETP.GT.AND P2, PT, R0, 0x88, P2 ;  /* 0x000000880000780c */ /* 0x000fe20001744270 */
[----:B------:R-:W-:Y:S03]  /*55e0*/  BSSY B1, `(.L_x_83) ;  /* 0x0000009000017945 */ /* 0x000fe60003800000 */
[----:B------:R-:W-:Y:S01]  /*55f0*/  FMUL R9, R4, R23 ;  /* 0x0000001704097220 */ /* 0x000fe20000400000 */
[----:B------:R-:W-:-:S03]  /*5600*/  IADD3 R4, P4, R220, R8, RZ ;  /* 0x00000008dc047210 */ /* 0x000fc60007f9e0ff */
[----:B------:R-:W-:Y:S02]  /*5610*/  FFMA R9, R170, R200, R9 ;  /* 0x000000c8aa097223 */ /* 0x000fe40000000009 */
[----:B------:R-:W-:-:S03]  /*5620*/  IMAD.X R5, R5, 0x1, R7, P4 ;  /* 0x0000000105057824 */ /* 0x000fc600020e0607 */
[----:B------:R-:W-:-:S05]  /*5630*/  F2FP.F16.F32.PACK_AB R9, RZ, R9 ;  /* 0x00000009ff09723e */ /* 0x000fca00000000ff */
[----:B------:R0:W-:Y:S01]  /*5640*/  @P3 STG.E.U16 desc[UR54][R4.64+0x20], R9 ;  /* 0x0000200904003986 */ /* 0x0001e2000c101536 */
[----:B------:R-:W-:Y:S05]  /*5650*/  @!P2 BRA `(.L_x_84) ;  /* 0x000000000004a947 */ /* 0x000fea0003800000 */
[----:B------:R0:W5:Y:S02]  /*5660*/  LDG.E.LTC128B.U16 R198, desc[UR54][R14.64+0x22] ;  /* 0x000022360ec67981 */ /* 0x000164000c1e1520 */
.L_x_84:
[----:B------:R-:W-:Y:S05]  /*5670*/  BSYNC B1 ;  /* 0x0000000000017941 */ /* 0x000fea0003800000 */
.L_x_83:
        /* <DEDUP_REMOVED lines=9> */
.L_x_86:
[----:B------:R-:W-:Y:S05]  /*5710*/  BSYNC B1 ;  /* 0x0000000000017941 */ /* 0x000fea0003800000 */
.L_x_85:
        /* <DEDUP_REMOVED lines=9> */
.L_x_88:
[----:B------:R-:W-:Y:S05]  /*57b0*/  BSYNC B1 ;  /* 0x0000000000017941 */ /* 0x000fea0003800000 */
.L_x_87:
        /* <DEDUP_REMOVED lines=9> */
.L_x_90:
[----:B------:R-:W-:Y:S05]  /*5850*/  BSYNC B1 ;  /* 0x0000000000017941 */ /* 0x000fea0003800000 */
.L_x_89:
        /* <DEDUP_REMOVED lines=9> */
.L_x_92:
[----:B------:R-:W-:Y:S05]  /*58f0*/  BSYNC B1 ;  /* 0x0000000000017941 */ /* 0x000fea0003800000 */
.L_x_91:
        /* <DEDUP_REMOVED lines=10> */
.L_x_94:
[----:B------:R-:W-:Y:S05]  /*59a0*/  BSYNC B1 ;  /* 0x0000000000017941 */ /* 0x000fea0003800000 */
.L_x_93:
        /* <DEDUP_REMOVED lines=10> */
.L_x_96:
[----:B------:R-:W-:Y:S05]  /*5a50*/  BSYNC B1 ;  /* 0x0000000000017941 */ /* 0x000fea0003800000 */
.L_x_95:
        /* <DEDUP_REMOVED lines=9> */
.L_x_98:
[----:B------:R-:W-:Y:S05]  /*5af0*/  BSYNC B1 ;  /* 0x0000000000017941 */ /* 0x000fea0003800000 */
.L_x_97:
        /* <DEDUP_REMOVED lines=9> */
.L_x_100:
[----:B------:R-:W-:Y:S05]  /*5b90*/  BSYNC B1 ;  /* 0x0000000000017941 */ /* 0x000fea0003800000 */
.L_x_99:
        /* <DEDUP_REMOVED lines=10> */
.L_x_102:
[----:B------:R-:W-:Y:S05]  /*5c40*/  BSYNC B1 ;  /* 0x0000000000017941 */ /* 0x000fea0003800000 */
.L_x_101:
        /* <DEDUP_REMOVED lines=10> */
.L_x_104:
[----:B------:R-:W-:Y:S05]  /*5cf0*/  BSYNC B1 ;  /* 0x0000000000017941 */ /* 0x000fea0003800000 */
.L_x_103:
        /* <DEDUP_REMOVED lines=9> */
.L_x_106:
[----:B------:R-:W-:Y:S05]  /*5d90*/  BSYNC B1 ;  /* 0x0000000000017941 */ /* 0x000fea0003800000 */
.L_x_105:
        /* <DEDUP_REMOVED lines=9> */
.L_x_108:
[----:B------:R-:W-:Y:S05]  /*5e30*/  BSYNC B1 ;  /* 0x0000000000017941 */ /* 0x000fea0003800000 */
.L_x_107:
        /* <DEDUP_REMOVED lines=9> */
.L_x_110:
[----:B------:R-:W-:Y:S05]  /*5ed0*/  BSYNC B1 ;  /* 0x0000000000017941 */ /* 0x000fea0003800000 */
.L_x_109:
        /* <DEDUP_REMOVED lines=9> */
.L_x_112:
[----:B------:R-:W-:Y:S05]  /*5f70*/  BSYNC B1 ;  /* 0x0000000000017941 */ /* 0x000fea0003800000 */
.L_x_111:
        /* <DEDUP_REMOVED lines=9> */
.L_x_114:
[----:B------:R-:W-:Y:S05]  /*6010*/  BSYNC B1 ;  /* 0x0000000000017941 */ /* 0x000fea0003800000 */
.L_x_113:
        /* <DEDUP_REMOVED lines=9> */
.L_x_116:
[----:B------:R-:W-:Y:S05]  /*60b0*/  BSYNC B1 ;  /* 0x0000000000017941 */ /* 0x000fea0003800000 */
.L_x_115:
        /* <DEDUP_REMOVED lines=9> */
.L_x_118:
[----:B------:R-:W-:Y:S05]  /*6150*/  BSYNC B1 ;  /* 0x0000000000017941 */ /* 0x000fea0003800000 */
.L_x_117:
        /* <DEDUP_REMOVED lines=9> */
.L_x_120:
[----:B------:R-:W-:Y:S05]  /*61f0*/  BSYNC B1 ;  /* 0x0000000000017941 */ /* 0x000fea0003800000 */
.L_x_119:
        /* <DEDUP_REMOVED lines=9> */
.L_x_122:
[----:B------:R-:W-:Y:S05]  /*6290*/  BSYNC B1 ;  /* 0x0000000000017941 */ /* 0x000fea0003800000 */
.L_x_121:
        /* <DEDUP_REMOVED lines=9> */
.L_x_124:
[----:B------:R-:W-:Y:S05]  /*6330*/  BSYNC B1 ;  /* 0x0000000000017941 */ /* 0x000fea0003800000 */
.L_x_123:
        /* <DEDUP_REMOVED lines=10> */
.L_x_126:
[----:B------:R-:W-:Y:S05]  /*63e0*/  BSYNC B1 ;  /* 0x0000000000017941 */ /* 0x000fea0003800000 */
.L_x_125:
        /* <DEDUP_REMOVED lines=10> */
.L_x_128:
[----:B------:R-:W-:Y:S05]  /*6490*/  BSYNC B1 ;  /* 0x0000000000017941 */ /* 0x000fea0003800000 */
.L_x_127:
        /* <DEDUP_REMOVED lines=9> */
.L_x_130:
[----:B------:R-:W-:Y:S05]  /*6530*/  BSYNC B1 ;  /* 0x0000000000017941 */ /* 0x000fea0003800000 */
.L_x_129:
        /* <DEDUP_REMOVED lines=9> */
.L_x_132:
[----:B------:R-:W-:Y:S05]  /*65d0*/  BSYNC B1 ;  /* 0x0000000000017941 */ /* 0x000fea0003800000 */
.L_x_131:
        /* <DEDUP_REMOVED lines=10> */
.L_x_134:
[----:B------:R-:W-:Y:S05]  /*6680*/  BSYNC B1 ;  /* 0x0000000000017941 */ /* 0x000fea0003800000 */
.L_x_133:
        /* <DEDUP_REMOVED lines=10> */
.L_x_136:
[----:B------:R-:W-:Y:S05]  /*6730*/  BSYNC B1 ;  /* 0x0000000000017941 */ /* 0x000fea0003800000 */
.L_x_135:
        /* <DEDUP_REMOVED lines=9> */
.L_x_138:
[----:B------:R-:W-:Y:S05]  /*67d0*/  BSYNC B1 ;  /* 0x0000000000017941 */ /* 0x000fea0003800000 */
.L_x_137:
        /* <DEDUP_REMOVED lines=9> */
.L_x_140:
[----:B------:R-:W-:Y:S05]  /*6870*/  BSYNC B1 ;  /* 0x0000000000017941 */ /* 0x000fea0003800000 */
.L_x_139:
        /* <DEDUP_REMOVED lines=9> */
.L_x_142:
[----:B------:R-:W-:Y:S05]  /*6910*/  BSYNC B1 ;  /* 0x0000000000017941 */ /* 0x000fea0003800000 */
.L_x_141:
        /* <DEDUP_REMOVED lines=9> */
.L_x_144:
[----:B------:R-:W-:Y:S05]  /*69b0*/  BSYNC B1 ;  /* 0x0000000000017941 */ /* 0x000fea0003800000 */
.L_x_143:
        /* <DEDUP_REMOVED lines=9> */
.L_x_146:
[----:B------:R-:W-:Y:S05]  /*6a50*/  BSYNC B1 ;  /* 0x0000000000017941 */ /* 0x000fea0003800000 */
.L_x_145:
        /* <DEDUP_REMOVED lines=9> */
.L_x_148:
[----:B------:R-:W-:Y:S05]  /*6af0*/  BSYNC B1 ;  /* 0x0000000000017941 */ /* 0x000fea0003800000 */
.L_x_147:
        /* <DEDUP_REMOVED lines=9> */
.L_x_150:
[----:B------:R-:W-:Y:S05]  /*6b90*/  BSYNC B1 ;  /* 0x0000000000017941 */ /* 0x000fea0003800000 */
.L_x_149:
        /* <DEDUP_REMOVED lines=9> */
.L_x_152:
[----:B------:R-:W-:Y:S05]  /*6c30*/  BSYNC B1 ;  /* 0x0000000000017941 */ /* 0x000fea0003800000 */
.L_x_151:
        /* <DEDUP_REMOVED lines=9> */
.L_x_154:
[----:B------:R-:W-:Y:S05]  /*6cd0*/  BSYNC B1 ;  /* 0x0000000000017941 */ /* 0x000fea0003800000 */
.L_x_153:
        /* <DEDUP_REMOVED lines=9> */
.L_x_156:
[----:B------:R-:W-:Y:S05]  /*6d70*/  BSYNC B1 ;  /* 0x0000000000017941 */ /* 0x000fea0003800000 */
.L_x_155:
        /* <DEDUP_REMOVED lines=10> */
.L_x_158:
[----:B------:R-:W-:Y:S05]  /*6e20*/  BSYNC B1 ;  /* 0x0000000000017941 */ /* 0x000fea0003800000 */
.L_x_157:
        /* <DEDUP_REMOVED lines=10> */
.L_x_160:
[----:B------:R-:W-:Y:S05]  /*6ed0*/  BSYNC B1 ;  /* 0x0000000000017941 */ /* 0x000fea0003800000 */
.L_x_159:
        /* <DEDUP_REMOVED lines=9> */
.L_x_162:
[----:B------:R-:W-:Y:S05]  /*6f70*/  BSYNC B1 ;  /* 0x0000000000017941 */ /* 0x000fea0003800000 */
.L_x_161:
        /* <DEDUP_REMOVED lines=9> */
.L_x_164:
[----:B------:R-:W-:Y:S05]  /*7010*/  BSYNC B1 ;  /* 0x0000000000017941 */ /* 0x000fea0003800000 */
.L_x_163:
        /* <DEDUP_REMOVED lines=10> */
.L_x_166:
[----:B------:R-:W-:Y:S05]  /*70c0*/  BSYNC B1 ;  /* 0x0000000000017941 */ /* 0x000fea0003800000 */
.L_x_165:
        /* <DEDUP_REMOVED lines=10> */
.L_x_168:
[----:B------:R-:W-:Y:S05]  /*7170*/  BSYNC B1 ;  /* 0x0000000000017941 */ /* 0x000fea0003800000 */
.L_x_167:
        /* <DEDUP_REMOVED lines=9> */
.L_x_170:
[----:B------:R-:W-:Y:S05]  /*7210*/  BSYNC B1 ;  /* 0x0000000000017941 */ /* 0x000fea0003800000 */
.L_x_169:
        /* <DEDUP_REMOVED lines=9> */
.L_x_172:
[----:B------:R-:W-:Y:S05]  /*72b0*/  BSYNC B1 ;  /* 0x0000000000017941 */ /* 0x000fea0003800000 */
.L_x_171:
        /* <DEDUP_REMOVED lines=9> */
.L_x_174:
[----:B------:R-:W-:Y:S05]  /*7350*/  BSYNC B1 ;  /* 0x0000000000017941 */ /* 0x000fea0003800000 */
.L_x_173:
        /* <DEDUP_REMOVED lines=9> */
.L_x_176:
[----:B------:R-:W-:Y:S05]  /*73f0*/  BSYNC B1 ;  /* 0x0000000000017941 */ /* 0x000fea0003800000 */
.L_x_175:
        /* <DEDUP_REMOVED lines=9> */
.L_x_178:
[----:B------:R-:W-:Y:S05]  /*7490*/  BSYNC B1 ;  /* 0x0000000000017941 */ /* 0x000fea0003800000 */
.L_x_177:
        /* <DEDUP_REMOVED lines=9> */
.L_x_180:
[----:B------:R-:W-:Y:S05]  /*7530*/  BSYNC B1 ;  /* 0x0000000000017941 */ /* 0x000fea0003800000 */
.L_x_179:
        /* <DEDUP_REMOVED lines=9> */
.L_x_182:
[----:B------:R-:W-:Y:S05]  /*75d0*/  BSYNC B1 ;  /* 0x0000000000017941 */ /* 0x000fea0003800000 */
.L_x_181:
        /* <DEDUP_REMOVED lines=9> */
.L_x_184:
[----:B------:R-:W-:Y:S05]  /*7670*/  BSYNC B1 ;  /* 0x0000000000017941 */ /* 0x000fea0003800000 */
.L_x_183:
        /* <DEDUP_REMOVED lines=9> */
.L_x_186:
[----:B------:R-:W-:Y:S05]  /*7710*/  BSYNC B1 ;  /* 0x0000000000017941 */ /* 0x000fea0003800000 */
.L_x_185:
        /* <DEDUP_REMOVED lines=9> */
.L_x_188:
[----:B------:R-:W-:Y:S05]  /*77b0*/  BSYNC B1 ;  /* 0x0000000000017941 */ /* 0x000fea0003800000 */
.L_x_187:
        /* <DEDUP_REMOVED lines=10> */
.L_x_190:
[----:B------:R-:W-:Y:S05]  /*7860*/  BSYNC B1 ;  /* 0x0000000000017941 */ /* 0x000fea0003800000 */
.L_x_189:
        /* <DEDUP_REMOVED lines=10> */
.L_x_192:
[----:B------:R-:W-:Y:S05]  /*7910*/  BSYNC B1 ;  /* 0x0000000000017941 */ /* 0x000fea0003800000 */
.L_x_191:
        /* <DEDUP_REMOVED lines=9> */
.L_x_194:
[----:B------:R-:W-:Y:S05]  /*79b0*/  BSYNC B1 ;  /* 0x0000000000017941 */ /* 0x000fea0003800000 */
.L_x_193:
        /* <DEDUP_REMOVED lines=9> */
.L_x_196:
[----:B------:R-:W-:Y:S05]  /*7a50*/  BSYNC B1 ;  /* 0x0000000000017941 */ /* 0x000fea0003800000 */
.L_x_195:
        /* <DEDUP_REMOVED lines=10> */
.L_x_198:
[----:B------:R-:W-:Y:S05]  /*7b00*/  BSYNC B1 ;  /* 0x0000000000017941 */ /* 0x000fea0003800000 */
.L_x_197:
        /* <DEDUP_REMOVED lines=10> */
.L_x_200:
[----:B------:R-:W-:Y:S05]  /*7bb0*/  BSYNC B1 ;  /* 0x0000000000017941 */ /* 0x000fea0003800000 */
.L_x_199:
        /* <DEDUP_REMOVED lines=9> */
.L_x_202:
[----:B------:R-:W-:Y:S05]  /*7c50*/  BSYNC B1 ;  /* 0x0000000000017941 */ /* 0x000fea0003800000 */
.L_x_201:
        /* <DEDUP_REMOVED lines=9> */
.L_x_204:
[----:B------:R-:W-:Y:S05]  /*7cf0*/  BSYNC B1 ;  /* 0x0000000000017941 */ /* 0x000fea0003800000 */
.L_x_203:
        /* <DEDUP_REMOVED lines=9> */
.L_x_206:
[----:B------:R-:W-:Y:S05]  /*7d90*/  BSYNC B1 ;  /* 0x0000000000017941 */ /* 0x000fea0003800000 */
.L_x_205:
        /* <DEDUP_REMOVED lines=9> */
.L_x_208:
[----:B------:R-:W-:Y:S05]  /*7e30*/  BSYNC B1 ;  /* 0x0000000000017941 */ /* 0x000fea0003800000 */
.L_x_207:
        /* <DEDUP_REMOVED lines=9> */
.L_x_210:
[----:B------:R-:W-:Y:S05]  /*7ed0*/  BSYNC B1 ;  /* 0x0000000000017941 */ /* 0x000fea0003800000 */
.L_x_209:
        /* <DEDUP_REMOVED lines=9> */
.L_x_212:
[----:B------:R-:W-:Y:S05]  /*7f70*/  BSYNC B1 ;  /* 0x0000000000017941 */ /* 0x000fea0003800000 */
.L_x_211:
        /* <DEDUP_REMOVED lines=9> */
.L_x_214:
[----:B------:R-:W-:Y:S05]  /*8010*/  BSYNC B1 ;  /* 0x0000000000017941 */ /* 0x000fea0003800000 */
.L_x_213:
        /* <DEDUP_REMOVED lines=9> */
.L_x_216:
[----:B------:R-:W-:Y:S05]  /*80b0*/  BSYNC B1 ;  /* 0x0000000000017941 */ /* 0x000fea0003800000 */
.L_x_215:
        /* <DEDUP_REMOVED lines=9> */
.L_x_218:
[----:B------:R-:W-:Y:S05]  /*8150*/  BSYNC B1 ;  /* 0x0000000000017941 */ /* 0x000fea0003800000 */
.L_x_217:
        /* <DEDUP_REMOVED lines=9> */
.L_x_220:
[----:B------:R-:W-:Y:S05]  /*81f0*/  BSYNC B1 ;  /* 0x0000000000017941 */ /* 0x000fea0003800000 */
.L_x_219:
        /* <DEDUP_REMOVED lines=10> */
.L_x_222:
[----:B------:R-:W-:Y:S05]  /*82a0*/  BSYNC B1 ;  /* 0x0000000000017941 */ /* 0x000fea0003800000 */
.L_x_221:
        /* <DEDUP_REMOVED lines=10> */
.L_x_224:
[----:B------:R-:W-:Y:S05]  /*8350*/  BSYNC B1 ;  /* 0x0000000000017941 */ /* 0x000fea0003800000 */
.L_x_223:
        /* <DEDUP_REMOVED lines=9> */
.L_x_226:
[----:B------:R-:W-:Y:S05]  /*83f0*/  BSYNC B1 ;  /* 0x0000000000017941 */ /* 0x000fea0003800000 */
.L_x_225:
        /* <DEDUP_REMOVED lines=9> */
.L_x_228:
[----:B------:R-:W-:Y:S05]  /*8490*/  BSYNC B1 ;  /* 0x0000000000017941 */ /* 0x000fea0003800000 */
.L_x_227:
        /* <DEDUP_REMOVED lines=10> */
.L_x_230:
[----:B------:R-:W-:Y:S05]  /*8540*/  BSYNC B1 ;  /* 0x0000000000017941 */ /* 0x000fea0003800000 */
.L_x_229:
        /* <DEDUP_REMOVED lines=10> */
.L_x_232:
[----:B------:R-:W-:Y:S05]  /*85f0*/  BSYNC B1 ;  /* 0x0000000000017941 */ /* 0x000fea0003800000 */
.L_x_231:
        /* <DEDUP_REMOVED lines=9> */
.L_x_234:
[----:B------:R-:W-:Y:S05]  /*8690*/  BSYNC B1 ;  /* 0x0000000000017941 */ /* 0x000fea0003800000 */
.L_x_233:
        /* <DEDUP_REMOVED lines=9> */
.L_x_236:
[----:B------:R-:W-:Y:S05]  /*8730*/  BSYNC B1 ;  /* 0x0000000000017941 */ /* 0x000fea0003800000 */
.L_x_235:
        /* <DEDUP_REMOVED lines=9> */
.L_x_238:
[----:B------:R-:W-:Y:S05]  /*87d0*/  BSYNC B1 ;  /* 0x0000000000017941 */ /* 0x000fea0003800000 */
.L_x_237:
        /* <DEDUP_REMOVED lines=9> */
.L_x_240:
[----:B------:R-:W-:Y:S05]  /*8870*/  BSYNC B1 ;  /* 0x0000000000017941 */ /* 0x000fea0003800000 */
.L_x_239:
        /* <DEDUP_REMOVED lines=9> */
.L_x_242:
[----:B------:R-:W-:Y:S05]  /*8910*/  BSYNC B1 ;  /* 0x0000000000017941 */ /* 0x000fea0003800000 */
.L_x_241:
        /* <DEDUP_REMOVED lines=9> */
.L_x_244:
[----:B------:R-:W-:Y:S05]  /*89b0*/  BSYNC B1 ;  /* 0x0000000000017941 */ /* 0x000fea0003800000 */
.L_x_243:
        /* <DEDUP_REMOVED lines=9> */
.L_x_246:
[----:B------:R-:W-:Y:S05]  /*8a50*/  BSYNC B1 ;  /* 0x0000000000017941 */ /* 0x000fea0003800000 */
.L_x_245:
        /* <DEDUP_REMOVED lines=9> */
.L_x_248:
[----:B------:R-:W-:Y:S05]  /*8af0*/  BSYNC B1 ;  /* 0x0000000000017941 */ /* 0x000fea0003800000 */
.L_x_247:
        /* <DEDUP_REMOVED lines=9> */
.L_x_250:
[----:B------:R-:W-:Y:S05]  /*8b90*/  BSYNC B1 ;  /* 0x0000000000017941 */ /* 0x000fea0003800000 */
.L_x_249:
        /* <DEDUP_REMOVED lines=9> */
.L_x_252:
[----:B------:R-:W-:Y:S05]  /*8c30*/  BSYNC B1 ;  /* 0x0000000000017941 */ /* 0x000fea0003800000 */
.L_x_251:
        /* <DEDUP_REMOVED lines=10> */
.L_x_254:
[----:B------:R-:W-:Y:S05]  /*8ce0*/  BSYNC B1 ;  /* 0x0000000000017941 */ /* 0x000fea0003800000 */
.L_x_253:
        /* <DEDUP_REMOVED lines=10> */
.L_x_256:
[----:B------:R-:W-:Y:S05]  /*8d90*/  BSYNC B1 ;  /* 0x0000000000017941 */ /* 0x000fea0003800000 */
.L_x_255:
        /* <DEDUP_REMOVED lines=9> */
.L_x_258:
[----:B------:R-:W-:Y:S05]  /*8e30*/  BSYNC B1 ;  /* 0x0000000000017941 */ /* 0x000fea0003800000 */
.L_x_257:
        /* <DEDUP_REMOVED lines=9> */
.L_x_260:
[----:B------:R-:W-:Y:S05]  /*8ed0*/  BSYNC B1 ;  /* 0x0000000000017941 */ /* 0x000fea0003800000 */
.L_x_259:
        /* <DEDUP_REMOVED lines=10> */
.L_x_262:
[----:B------:R-:W-:Y:S05]  /*8f80*/  BSYNC B1 ;  /* 0x0000000000017941 */ /* 0x000fea0003800000 */
.L_x_261:
        /* <DEDUP_REMOVED lines=10> */
.L_x_264:
[----:B------:R-:W-:Y:S05]  /*9030*/  BSYNC B1 ;  /* 0x0000000000017941 */ /* 0x000fea0003800000 */
.L_x_263:
        /* <DEDUP_REMOVED lines=9> */
.L_x_266:
[----:B------:R-:W-:Y:S05]  /*90d0*/  BSYNC B1 ;  /* 0x0000000000017941 */ /* 0x000fea0003800000 */
.L_x_265:
        /* <DEDUP_REMOVED lines=9> */
.L_x_268:
[----:B------:R-:W-:Y:S05]  /*9170*/  BSYNC B1 ;  /* 0x0000000000017941 */ /* 0x000fea0003800000 */
.L_x_267:
        /* <DEDUP_REMOVED lines=9> */
.L_x_270:
[----:B------:R-:W-:Y:S05]  /*9210*/  BSYNC B1 ;  /* 0x0000000000017941 */ /* 0x000fea0003800000 */
.L_x_269:
        /* <DEDUP_REMOVED lines=9> */
.L_x_272:
[----:B------:R-:W-:Y:S05]  /*92b0*/  BSYNC B1 ;  /* 0x0000000000017941 */ /* 0x000fea0003800000 */
.L_x_271:
        /* <DEDUP_REMOVED lines=9> */
.L_x_274:
[----:B------:R-:W-:Y:S05]  /*9350*/  BSYNC B1 ;  /* 0x0000000000017941 */ /* 0x000fea0003800000 */
.L_x_273:
        /* <DEDUP_REMOVED lines=9> */
.L_x_276:
[----:B------:R-:W-:Y:S05]  /*93f0*/  BSYNC B1 ;  /* 0x0000000000017941 */ /* 0x000fea0003800000 */
.L_x_275:
        /* <DEDUP_REMOVED lines=9> */
.L_x_278:
[----:B------:R-:W-:Y:S05]  /*9490*/  BSYNC B1 ;  /* 0x0000000000017941 */ /* 0x000fea0003800000 */
.L_x_277:
        /* <DEDUP_REMOVED lines=9> */
.L_x_280:
[----:B------:R-:W-:Y:S05]  /*9530*/  BSYNC B1 ;  /* 0x0000000000017941 */ /* 0x000fea0003800000 */
.L_x_279:
        /* <DEDUP_REMOVED lines=9> */
.L_x_282:
[----:B------:R-:W-:Y:S05]  /*95d0*/  BSYNC B1 ;  /* 0x0000000000017941 */ /* 0x000fea0003800000 */
.L_x_281:
        /* <DEDUP_REMOVED lines=9> */
.L_x_284:
[----:B------:R-:W-:Y:S05]  /*9670*/  BSYNC B1 ;  /* 0x0000000000017941 */ /* 0x000fea0003800000 */
.L_x_283:
        /* <DEDUP_REMOVED lines=10> */
.L_x_286:
[----:B------:R-:W-:Y:S05]  /*9720*/  BSYNC B1 ;  /* 0x0000000000017941 */ /* 0x000fea0003800000 */
.L_x_285:
        /* <DEDUP_REMOVED lines=10> */
.L_x_288:
[----:B------:R-:W-:Y:S05]  /*97d0*/  BSYNC B1 ;  /* 0x0000000000017941 */ /* 0x000fea0003800000 */
.L_x_287:
        /* <DEDUP_REMOVED lines=9> */
.L_x_290:
[----:B------:R-:W-:Y:S05]  /*9870*/  BSYNC B1 ;  /* 0x0000000000017941 */ /* 0x000fea0003800000 */
.L_x_289:
        /* <DEDUP_REMOVED lines=9> */
.L_x_292:
[----:B------:R-:W-:Y:S05]  /*9910*/  BSYNC B1 ;  /* 0x0000000000017941 */ /* 0x000fea0003800000 */
.L_x_291:
        /* <DEDUP_REMOVED lines=10> */
.L_x_294:
[----:B------:R-:W-:Y:S05]  /*99c0*/  BSYNC B1 ;  /* 0x0000000000017941 */ /* 0x000fea0003800000 */
.L_x_293:
        /* <DEDUP_REMOVED lines=10> */
.L_x_296:
[----:B------:R-:W-:Y:S05]  /*9a70*/  BSYNC B1 ;  /* 0x0000000000017941 */ /* 0x000fea0003800000 */
.L_x_295:
        /* <DEDUP_REMOVED lines=9> */
.L_x_298:
[----:B------:R-:W-:Y:S05]  /*9b10*/  BSYNC B1 ;  /* 0x0000000000017941 */ /* 0x000fea0003800000 */
.L_x_297:
        /* <DEDUP_REMOVED lines=9> */
.L_x_300:
[----:B------:R-:W-:Y:S05]  /*9bb0*/  BSYNC B1 ;  /* 0x0000000000017941 */ /* 0x000fea0003800000 */
.L_x_299:
        /* <DEDUP_REMOVED lines=9> */
.L_x_302:
[----:B------:R-:W-:Y:S05]  /*9c50*/  BSYNC B1 ;  /* 0x0000000000017941 */ /* 0x000fea0003800000 */
.L_x_301:
        /* <DEDUP_REMOVED lines=9> */
.L_x_304:
[----:B------:R-:W-:Y:S05]  /*9cf0*/  BSYNC B1 ;  /* 0x0000000000017941 */ /* 0x000fea0003800000 */
.L_x_303:
        /* <DEDUP_REMOVED lines=9> */
.L_x_306:
[----:B------:R-:W-:Y:S05]  /*9d90*/  BSYNC B1 ;  /* 0x0000000000017941 */ /* 0x000fea0003800000 */
.L_x_305:
        /* <DEDUP_REMOVED lines=9> */
.L_x_308:
[----:B------:R-:W-:Y:S05]  /*9e30*/  BSYNC B1 ;  /* 0x0000000000017941 */ /* 0x000fea0003800000 */
.L_x_307:
        /* <DEDUP_REMOVED lines=9> */
.L_x_310:
[----:B------:R-:W-:Y:S05]  /*9ed0*/  BSYNC B1 ;  /* 0x0000000000017941 */ /* 0x000fea0003800000 */
.L_x_309:
        /* <DEDUP_REMOVED lines=9> */
.L_x_312:
[----:B------:R-:W-:Y:S05]  /*9f70*/  BSYNC B1 ;  /* 0x0000000000017941 */ /* 0x000fea0003800000 */
.L_x_311:
        /* <DEDUP_REMOVED lines=9> */
.L_x_314:
[----:B------:R-:W-:Y:S05]  /*a010*/  BSYNC B1 ;  /* 0x0000000000017941 */ /* 0x000fea0003800000 */
.L_x_313:
        /* <DEDUP_REMOVED lines=9> */
.L_x_316:
[----:B------:R-:W-:Y:S05]  /*a0b0*/  BSYNC B1 ;  /* 0x0000000000017941 */ /* 0x000fea0003800000 */
.L_x_315:
        /* <DEDUP_REMOVED lines=10> */
.L_x_318:
[----:B------:R-:W-:Y:S05]  /*a160*/  BSYNC B1 ;  /* 0x0000000000017941 */ /* 0x000fea0003800000 */
.L_x_317:
        /* <DEDUP_REMOVED lines=10> */
.L_x_320:
[----:B------:R-:W-:Y:S05]  /*a210*/  BSYNC B1 ;  /* 0x0000000000017941 */ /* 0x000fea0003800000 */
.L_x_319:
        /* <DEDUP_REMOVED lines=9> */
.L_x_322:
[----:B------:R-:W-:Y:S05]  /*a2b0*/  BSYNC B1 ;  /* 0x0000000000017941 */ /* 0x000fea0003800000 */
.L_x_321:
        /* <DEDUP_REMOVED lines=9> */
.L_x_324:
[----:B------:R-:W-:Y:S05]  /*a350*/  BSYNC B1 ;  /* 0x0000000000017941 */ /* 0x000fea0003800000 */
.L_x_323:
        /* <DEDUP_REMOVED lines=10> */
.L_x_326:
[----:B------:R-:W-:Y:S05]  /*a400*/  BSYNC B1 ;  /* 0x0000000000017941 */ /* 0x000fea0003800000 */
.L_x_325:
        /* <DEDUP_REMOVED lines=10> */
.L_x_328:
[----:B------:R-:W-:Y:S05]  /*a4b0*/  BSYNC B1 ;  /* 0x0000000000017941 */ /* 0x000fea0003800000 */
.L_x_327:
        /* <DEDUP_REMOVED lines=9> */
.L_x_330:
[----:B------:R-:W-:Y:S05]  /*a550*/  BSYNC B1 ;  /* 0x0000000000017941 */ /* 0x000fea0003800000 */
.L_x_329:
        /* <DEDUP_REMOVED lines=9> */
.L_x_332:
[----:B------:R-:W-:Y:S05]  /*a5f0*/  BSYNC B1 ;  /* 0x0000000000017941 */ /* 0x000fea0003800000 */
.L_x_331:
        /* <DEDUP_REMOVED lines=9> */
.L_x_334:
[----:B------:R-:W-:Y:S05]  /*a690*/  BSYNC B1 ;  /* 0x0000000000017941 */ /* 0x000fea0003800000 */
.L_x_333:
        /* <DEDUP_REMOVED lines=9> */
.L_x_336:
[----:B------:R-:W-:Y:S05]  /*a730*/  BSYNC B1 ;  /* 0x0000000000017941 */ /* 0x000fea0003800000 */
.L_x_335:
        /* <DEDUP_REMOVED lines=9> */
.L_x_338:
[----:B------:R-:W-:Y:S05]  /*a7d0*/  BSYNC B1 ;  /* 0x0000000000017941 */ /* 0x000fea0003800000 */
.L_x_337:
        /* <DEDUP_REMOVED lines=9> */
.L_x_340:
[----:B------:R-:W-:Y:S05]  /*a870*/  BSYNC B1 ;  /* 0x0000000000017941 */ /* 0x000fea0003800000 */
.L_x_339:
        /* <DEDUP_REMOVED lines=9> */
.L_x_342:
[----:B------:R-:W-:Y:S05]  /*a910*/  BSYNC B1 ;  /* 0x0000000000017941 */ /* 0x000fea0003800000 */
.L_x_341:
        /* <DEDUP_REMOVED lines=9> */
.L_x_344:
[----:B------:R-:W-:Y:S05]  /*a9b0*/  BSYNC B1 ;  /* 0x0000000000017941 */ /* 0x000fea0003800000 */
.L_x_343:
        /* <DEDUP_REMOVED lines=9> */
.L_x_346:
[----:B------:R-:W-:Y:S05]  /*aa50*/  BSYNC B1 ;  /* 0x0000000000017941 */ /* 0x000fea0003800000 */
.L_x_345:
        /* <DEDUP_REMOVED lines=9> */
.L_x_348:
[----:B------:R-:W-:Y:S05]  /*aaf0*/  BSYNC B1 ;  /* 0x0000000000017941 */ /* 0x000fea0003800000 */
.L_x_347:
        /* <DEDUP_REMOVED lines=10> */
.L_x_350:
[----:B------:R-:W-:Y:S05]  /*aba0*/  BSYNC B1 ;  /* 0x0000000000017941 */ /* 0x000fea0003800000 */
.L_x_349:
        /* <DEDUP_REMOVED lines=10> */
.L_x_352:
[----:B------:R-:W-:Y:S05]  /*ac50*/  BSYNC B1 ;  /* 0x0000000000017941 */ /* 0x000fea0003800000 */
.L_x_351:
        /* <DEDUP_REMOVED lines=9> */
.L_x_354:
[----:B------:R-:W-:Y:S05]  /*acf0*/  BSYNC B1 ;  /* 0x0000000000017941 */ /* 0x000fea0003800000 */
.L_x_353:
        /* <DEDUP_REMOVED lines=9> */
.L_x_356:
[----:B------:R-:W-:Y:S05]  /*ad90*/  BSYNC B1 ;  /* 0x0000000000017941 */ /* 0x000fea0003800000 */
.L_x_355:
        /* <DEDUP_REMOVED lines=10> */
.L_x_358:
[----:B------:R-:W-:Y:S05]  /*ae40*/  BSYNC B1 ;  /* 0x0000000000017941 */ /* 0x000fea0003800000 */
.L_x_357:
        /* <DEDUP_REMOVED lines=10> */
.L_x_360:
[----:B------:R-:W-:Y:S05]  /*aef0*/  BSYNC B1 ;  /* 0x0000000000017941 */ /* 0x000fea0003800000 */
.L_x_359:
        /* <DEDUP_REMOVED lines=9> */
.L_x_362:
[----:B------:R-:W-:Y:S05]  /*af90*/  BSYNC B1 ;  /* 0x0000000000017941 */ /* 0x000fea0003800000 */
.L_x_361:
        /* <DEDUP_REMOVED lines=9> */
.L_x_364:
[----:B------:R-:W-:Y:S05]  /*b030*/  BSYNC B1 ;  /* 0x0000000000017941 */ /* 0x000fea0003800000 */
.L_x_363:
        /* <DEDUP_REMOVED lines=9> */
.L_x_366:
[----:B------:R-:W-:Y:S05]  /*b0d0*/  BSYNC B1 ;  /* 0x0000000000017941 */ /* 0x000fea0003800000 */
.L_x_365:
        /* <DEDUP_REMOVED lines=9> */
.L_x_368:
[----:B------:R-:W-:Y:S05]  /*b170*/  BSYNC B1 ;  /* 0x0000000000017941 */ /* 0x000fea0003800000 */
.L_x_367:
        /* <DEDUP_REMOVED lines=9> */
.L_x_370:
[----:B------:R-:W-:Y:S05]  /*b210*/  BSYNC B1 ;  /* 0x0000000000017941 */ /* 0x000fea0003800000 */
.L_x_369:
        /* <DEDUP_REMOVED lines=9> */
.L_x_372:
[----:B------:R-:W-:Y:S05]  /*b2b0*/  BSYNC B1 ;  /* 0x0000000000017941 */ /* 0x000fea0003800000 */
.L_x_371:
        /* <DEDUP_REMOVED lines=9> */
.L_x_374:
[----:B------:R-:W-:Y:S05]  /*b350*/  BSYNC B1 ;  /* 0x0000000000017941 */ /* 0x000fea0003800000 */
.L_x_373:
        /* <DEDUP_REMOVED lines=9> */
.L_x_376:
[----:B------:R-:W-:Y:S05]  /*b3f0*/  BSYNC B1 ;  /* 0x0000000000017941 */ /* 0x000fea0003800000 */
.L_x_375:
        /* <DEDUP_REMOVED lines=9> */
.L_x_378:
[----:B------:R-:W-:Y:S05]  /*b490*/  BSYNC B1 ;  /* 0x0000000000017941 */ /* 0x000fea0003800000 */
.L_x_377:
        /* <DEDUP_REMOVED lines=9> */
.L_x_380:
[----:B------:R-:W-:Y:S05]  /*b530*/  BSYNC B1 ;  /* 0x0000000000017941 */ /* 0x000fea0003800000 */
.L_x_379:
[----:B------:R-:W-:Y:S05]  /*b540*/  @!P0 BRA `(.L_x_381) ;  /* 0x0000003000088947 */ /* 0x000fea0003800000 */
[----:B-----5:R-:W-:-:S05]  /*b550*/  HADD2.F32 R198, -RZ, R198.H0_H0 ;  /* 0x200000c6ffc67230 */ /* 0x020fca0000004100 */
[----:B------:R-:W-:-:S04]  /*b560*/  FMUL R198, R198, R23 ;  /* 0x00000017c6c67220 */ /* 0x000fc80000400000 */
[----:B------:R-:W-:-:S05]  /*b570*/  FFMA R198, R31, R200, R198 ;  /* 0x000000c81fc67223 */ /* 0x000fca00000000c6 */
[----:B------:R-:W-:-:S05]  /*b580*/  F2FP.F16.F32.PACK_AB R198, RZ, R198 ;  /* 0x000000c6ffc6723e */ /* 0x000fca00000000ff */
[----:B------:R0:W-:Y:S01]  /*b590*/  STG.E.U16 desc[UR54][R4.64+0x152], R198 ;  /* 0x000152c604007986 */ /* 0x0001e2000c101536 */
[----:B------:R-:W-:Y:S05]  /*b5a0*/  BRA `(.L_x_381) ;  /* 0x0000002c00f07947 */ /* 0x000fea0003800000 */
.L_x_34:
[----:B------:R-:W-:Y:S01]  /*b5b0*/  ULDC.64 UR4, c[0x0][0x5c0] ;  /* 0x0001700000047ab9 */ /* 0x000fe20000000a00 */
[-C--:B------:R-:W-:Y:S01]  /*b5c0*/  FMUL R192, R192, R200.reuse ;  /* 0x000000c8c0c07220 */ /* 0x080fe20000400000 */
[----:B------:R-:W-:Y:S01]  /*b5d0*/  LEA R4, P2, R10, UR4, 0x1 ;  /* 0x000000040a047c11 */ /* 0x000fe2000f8408ff */
[----:B------:R-:W-:Y:S01]  /*b5e0*/  IMAD.SHL.U32 R11, R204, 0x10, RZ ;  /* 0x00000010cc0b7824 */ /* 0x000fe200078e00ff */
[----:B------:R-:W-:Y:S01]  /*b5f0*/  ISETP.GT.AND P3, PT, R3, 0x1, PT ;  /* 0x000000010300780c */ /* 0x000fe20003f64270 */
[----:B------:R-:W-:Y:S01]  /*b600*/  FMUL R193, R193, R200 ;  /* 0x000000c8c1c17220 */ /* 0x000fe20000400000 */
[----:B------:R-:W-:Y:S01]  /*b610*/  F2FP.F16.F32.PACK_AB R192, RZ, R192 ;  /* 0x000000c0ffc0723e */ /* 0x000fe200000000ff */
[-C--:B------:R-:W-:Y:S01]  /*b620*/  FMUL R195, R195, R200.reuse ;  /* 0x000000c8c3c37220 */ /* 0x080fe20000400000 */
[----:B------:R-:W-:Y:S01]  /*b630*/  LEA.HI.X R5, R10, UR5, R5, 0x1, P2 ;  /* 0x000000050a057c11 */ /* 0x000fe200090f0c05 */
[-C--:B------:R-:W-:Y:S01]  /*b640*/  FMUL R194, R194, R200.reuse ;  /* 0x000000c8c2c27220 */ /* 0x080fe20000400000 */
[----:B------:R-:W-:Y:S01]  /*b650*/  ISETP.GT.AND P2, PT, R0, RZ, P3 ;  /* 0x000000ff0000720c */ /* 0x000fe20001f44270 */
[-C--:B------:R-:W-:Y:S01]  /*b660*/  FMUL R197, R197, R200.reuse ;  /* 0x000000c8c5c57220 */ /* 0x080fe20000400000 */
[----:B------:R-:W-:Y:S01]  /*b670*/  SHF.L.U64.HI R9, R204, 0x4, R205 ;  /* 0x00000004cc097819 */ /* 0x000fe200000102cd */
[----:B------:R-:W-:Y:S01]  /*b680*/  @P1 STG.E.U16 desc[UR54][R4.64], R192 ;  /* 0x000000c004001986 */ /* 0x000fe2000c101536 */
[----:B------:R-:W-:Y:S01]  /*b690*/  ISETP.GT.AND P1, PT, R0, 0x8, P3 ;  /* 0x000000080000780c */ /* 0x000fe20001f24270 */
[----:B------:R-:W-:Y:S01]  /*b6a0*/  FMUL R196, R196, R200 ;  /* 0x000000c8c4c47220 */ /* 0x000fe20000400000 */
[----:B------:R-:W-:Y:S01]  /*b6b0*/  IADD3 R6, P4, R11, R4, RZ ;  /* 0x000000040b067210 */ /* 0x000fe20007f9e0ff */
[-C--:B------:R-:W-:Y:S01]  /*b6c0*/  FMUL R199, R199, R200.reuse ;  /* 0x000000c8c7c77220 */ /* 0x080fe20000400000 */
[----:B------:R-:W-:Y:S01]  /*b6d0*/  ISETP.GT.AND P5, PT, R0, 0x8, P0 ;  /* 0x000000080000780c */ /* 0x000fe200007a4270 */
[-C--:B------:R-:W-:Y:S01]  /*b6e0*/  FMUL R198, R198, R200.reuse ;  /* 0x000000c8c6c67220 */ /* 0x080fe20000400000 */
[----:B------:R-:W-:Y:S01]  /*b6f0*/  F2FP.F16.F32.PACK_AB R193, RZ, R193 ;  /* 0x000000c1ffc1723e */ /* 0x000fe200000000ff */
[----:B------:R-:W-:Y:S01]  /*b700*/  IMAD.X R7, R9, 0x1, R5, P4 ;  /* 0x0000000109077824 */ /* 0x000fe200020e0605 */
[----:B------:R-:W-:Y:S01]  /*b710*/  F2FP.F16.F32.PACK_AB R195, RZ, R195 ;  /* 0x000000c3ffc3723e */ /* 0x000fe200000000ff */
[----:B------:R-:W-:Y:S01]  /*b720*/  FMUL R184, R184, R200 ;  /* 0x000000c8b8b87220 */ /* 0x000fe20000400000 */
[----:B------:R-:W-:Y:S01]  /*b730*/  F2FP.F16.F32.PACK_AB R194, RZ, R194 ;  /* 0x000000c2ffc2723e */ /* 0x000fe200000000ff */
[----:B------:R-:W-:Y:S01]  /*b740*/  @P2 STG.E.U16 desc[UR54][R4.64+0x2], R193 ;  /* 0x000002c104002986 */ /* 0x000fe2000c101536 */
[----:B------:R-:W-:Y:S01]  /*b750*/  ISETP.GT.AND P2, PT, R3, 0x8, PT ;  /* 0x000000080300780c */ /* 0x000fe20003f44270 */
[----:B------:R-:W-:Y:S01]  /*b760*/  FMUL R185, R185, R200 ;  /* 0x000000c8b9b97220 */ /* 0x000fe20000400000 */
[----:B------:R-:W-:Y:S01]  /*b770*/  F2FP.F16.F32.PACK_AB R197, RZ, R197 ;  /* 0x000000c5ffc5723e */ /* 0x000fe200000000ff */
[----:B------:R-:W-:Y:S01]  /*b780*/  @P1 STG.E.U16 desc[UR54][R6.64+0x2], R195 ;  /* 0x000002c306001986 */ /* 0x000fe2000c101536 */
[----:B------:R-:W-:Y:S01]  /*b790*/  ISETP.GT.AND P1, PT, R3, 0x9, PT ;  /* 0x000000090300780c */ /* 0x000fe20003f24270 */
[----:B------:R-:W-:Y:S01]  /*b7a0*/  IMAD R205, R205, 0xf0, RZ ;  /* 0x000000f0cdcd7824 */ /* 0x000fe200078e02ff */
[----:B------:R-:W-:Y:S01]  /*b7b0*/  F2FP.F16.F32.PACK_AB R196, RZ, R196 ;  /* 0x000000c4ffc4723e */ /* 0x000fe200000000ff */
[----:B------:R-:W-:Y:S01]  /*b7c0*/  @P5 STG.E.U16 desc[UR54][R6.64], R194 ;  /* 0x000000c206005986 */ /* 0x000fe2000c101536 */
[----:B------:R-:W-:Y:S01]  /*b7d0*/  ISETP.GT.AND P4, PT, R0, RZ, P1 ;  /* 0x000000ff0000720c */ /* 0x000fe20000f84270 */
[----:B------:R-:W-:Y:S01]  /*b7e0*/  IMAD.WIDE.U32 R14, R204, 0xf0, R6 ;  /* 0x000000f0cc0e7825 */ /* 0x000fe200078e0006 */
[----:B------:R-:W-:-:S03]  /*b7f0*/  ISETP.GT.AND P5, PT, R0, RZ, P2 ;  /* 0x000000ff0000720c */ /* 0x000fc600017a4270 */
[----:B------:R-:W-:Y:S01]  /*b800*/  FMUL R186, R186, R200 ;  /* 0x000000c8baba7220 */ /* 0x000fe20000400000 */
[----:B------:R-:W-:Y:S01]  /*b810*/  F2FP.F16.F32.PACK_AB R199, RZ, R199 ;  /* 0x000000c7ffc7723e */ /* 0x000fe200000000ff */
[----:B------:R-:W-:Y:S01]  /*b820*/  IMAD.IADD R15, R205, 0x1, R15 ;  /* 0x00000001cd0f7824 */ /* 0x000fe200078e020f */
[----:B------:R-:W-:Y:S01]  /*b830*/  F2FP.F16.F32.PACK_AB R198, RZ, R198 ;  /* 0x000000c6ffc6723e */ /* 0x000fe200000000ff */
[----:B------:R-:W-:Y:S01]  /*b840*/  FMUL R187, R187, R200 ;  /* 0x000000c8bbbb7220 */ /* 0x000fe20000400000 */
[----:B------:R-:W-:Y:S01]  /*b850*/  F2FP.F16.F32.PACK_AB R184, RZ, R184 ;  /* 0x000000b8ffb8723e */ /* 0x000fe200000000ff */
[-C--:B------:R-:W-:Y:S01]  /*b860*/  FMUL R188, R188, R200.reuse ;  /* 0x000000c8bcbc7220 */ /* 0x080fe20000400000 */
[----:B------:R-:W-:Y:S01]  /*b870*/  F2FP.F16.F32.PACK_AB R185, RZ, R185 ;  /* 0x000000b9ffb9723e */ /* 0x000fe200000000ff */
[----:B------:R-:W-:Y:S01]  /*b880*/  FMUL R189, R189, R200 ;  /* 0x000000c8bdbd7220 */ /* 0x000fe20000400000 */
[----:B------:R-:W-:Y:S01]  /*b890*/  F2FP.F16.F32.PACK_AB R186, RZ, R186 ;  /* 0x000000baffba723e */ /* 0x000fe200000000ff */
[----:B------:R-:W-:Y:S01]  /*b8a0*/  @P4 STG.E.U16 desc[UR54][R4.64+0x12], R197 ;  /* 0x000012c504004986 */ /* 0x000fe2000c101536 */
[----:B------:R-:W-:Y:S01]  /*b8b0*/  ISETP.GT.AND P4, PT, R0, 0x8, P1 ;  /* 0x000000080000780c */ /* 0x000fe20000f84270 */
[-C--:B------:R-:W-:Y:S01]  /*b8c0*/  FMUL R190, R190, R200.reuse ;  /* 0x000000c8bebe7220 */ /* 0x080fe20000400000 */
[----:B------:R-:W-:Y:S01]  /*b8d0*/  F2FP.F16.F32.PACK_AB R187, RZ, R187 ;  /* 0x000000bbffbb723e */ /* 0x000fe200000000ff */
[----:B------:R-:W-:Y:S01]  /*b8e0*/  @P5 STG.E.U16 desc[UR54][R4.64+0x10], R196 ;  /* 0x000010c404005986 */ /* 0x000fe2000c101536 */
[----:B------:R-:W-:Y:S01]  /*b8f0*/  ISETP.GT.AND P5, PT, R0, 0x8, P2 ;  /* 0x000000080000780c */ /* 0x000fe200017a4270 */
[----:B------:R-:W-:Y:S01]  /*b900*/  FMUL R191, R191, R200 ;  /* 0x000000c8bfbf7220 */ /* 0x000fe20000400000 */
[----:B------:R-:W-:Y:S01]  /*b910*/  F2FP.F16.F32.PACK_AB R188, RZ, R188 ;  /* 0x000000bcffbc723e */ /* 0x000fe200000000ff */
[-C--:B------:R-:W-:Y:S01]  /*b920*/  FMUL R177, R177, R200.reuse ;  /* 0x000000c8b1b17220 */ /* 0x080fe20000400000 */
[----:B------:R-:W-:Y:S01]  /*b930*/  F2FP.F16.F32.PACK_AB R189, RZ, R189 ;  /* 0x000000bdffbd723e */ /* 0x000fe200000000ff */
[----:B------:R-:W-:Y:S01]  /*b940*/  FMUL R176, R176, R200 ;  /* 0x000000c8b0b07220 */ /* 0x000fe20000400000 */
[----:B------:R-:W-:Y:S01]  /*b950*/  F2FP.F16.F32.PACK_AB R190, RZ, R190 ;  /* 0x000000beffbe723e */ /* 0x000fe200000000ff */
[-C--:B------:R-:W-:Y:S01]  /*b960*/  FMUL R178, R178, R200.reuse ;  /* 0x000000c8b2b27220 */ /* 0x080fe20000400000 */
[----:B------:R-:W-:Y:S01]  /*b970*/  F2FP.F16.F32.PACK_AB R191, RZ, R191 ;  /* 0x000000bfffbf723e */ /* 0x000fe200000000ff */
[----:B------:R-:W-:Y:S01]  /*b980*/  @P4 STG.E.U16 desc[UR54][R6.64+0x12], R199 ;  /* 0x000012c706004986 */ /* 0x000fe2000c101536 */
[C---:B------:R-:W-:Y:S01]  /*b990*/  ISETP.GT.AND P4, PT, R0.reuse, 0x80, P0 ;  /* 0x000000800000780c */ /* 0x040fe20000784270 */
[-C--:B------:R-:W-:Y:S01]  /*b9a0*/  FMUL R179, R179, R200.reuse ;  /* 0x000000c8b3b37220 */ /* 0x080fe20000400000 */
[C---:B------:R-:W-:Y:S01]  /*b9b0*/  ISETP.GT.AND P0, PT, R0.reuse, 0x88, P0 ;  /* 0x000000880000780c */ /* 0x040fe20000704270 */
[----:B------:R-:W-:Y:S01]  /*b9c0*/  @P5 STG.E.U16 desc[UR54][R6.64+0x10], R198 ;  /* 0x000010c606005986 */ /* 0x000fe2000c101536 */
[----:B------:R-:W-:Y:S01]  /*b9d0*/  ISETP.GT.AND P5, PT, R0, 0x80, P3 ;  /* 0x000000800000780c */ /* 0x000fe20001fa4270 */
[-C--:B------:R-:W-:Y:S01]  /*b9e0*/  FMUL R180, R180, R200.reuse ;  /* 0x000000c8b4b47220 */ /* 0x080fe20000400000 */
[----:B------:R-:W-:Y:S01]  /*b9f0*/  ISETP.GT.AND P3, PT, R0, 0x88, P3 ;  /* 0x000000880000780c */ /* 0x000fe20001f64270 */
[-C--:B------:R-:W-:Y:S01]  /*ba00*/  FMUL R181, R181, R200.reuse ;  /* 0x000000c8b5b57220 */ /* 0x080fe20000400000 */
[----:B------:R-:W-:Y:S01]  /*ba10*/  F2FP.F16.F32.PACK_AB R177, RZ, R177 ;  /* 0x000000b1ffb1723e */ /* 0x000fe200000000ff */
[----:B------:R-:W-:Y:S01]  /*ba20*/  FMUL R182, R182, R200 ;  /* 0x000000c8b6b67220 */ /* 0x000fe20000400000 */
[----:B------:R-:W-:Y:S01]  /*ba30*/  F2FP.F16.F32.PACK_AB R176, RZ, R176 ;  /* 0x000000b0ffb0723e */ /* 0x000fe200000000ff */
[----:B------:R-:W-:Y:S01]  /*ba40*/  FMUL R183, R183, R200 ;  /* 0x000000c8b7b77220 */ /* 0x000fe20000400000 */
[----:B------:R-:W-:Y:S01]  /*ba50*/  F2FP.F16.F32.PACK_AB R178, RZ, R178 ;  /* 0x000000b2ffb2723e */ /* 0x000fe200000000ff */
[----:B------:R-:W-:Y:S01]  /*ba60*/  @P4 STG.E.U16 desc[UR54][R14.64], R184 ;  /* 0x000000b80e004986 */ /* 0x000fe2000c101536 */
[----:B------:R-:W-:Y:S01]  /*ba70*/  IADD3 R12, P4, R11, R14, RZ ;  /* 0x0000000e0b0c7210 */ /* 0x000fe20007f9e0ff */
[-C--:B------:R-:W-:Y:S01]  /*ba80*/  FMUL R168, R168, R200.reuse ;  /* 0x000000c8a8a87220 */ /* 0x080fe20000400000 */
[----:B------:R-:W-:Y:S01]  /*ba90*/  F2FP.F16.F32.PACK_AB R179, RZ, R179 ;  /* 0x000000b3ffb3723e */ /* 0x000fe200000000ff */
[----:B------:R-:W-:Y:S01]  /*baa0*/  @P5 STG.E.U16 desc[UR54][R14.64+0x2], R185 ;  /* 0x000002b90e005986 */ /* 0x000fe2000c101536 */
[C---:B------:R-:W-:Y:S01]  /*bab0*/  ISETP.GT.AND P5, PT, R0.reuse, 0x80, P2 ;  /* 0x000000800000780c */ /* 0x040fe200017a4270 */
[--C-:B------:R-:W-:Y:S01]  /*bac0*/  IMAD.X R13, R9, 0x1, R15.reuse, P4 ;  /* 0x00000001090d7824 */ /* 0x100fe200020e060f */
[C---:B------:R-:W-:Y:S01]  /*bad0*/  ISETP.GT.AND P4, PT, R0.reuse, 0x80, P1 ;  /* 0x000000800000780c */ /* 0x040fe20000f84270 */
[-C--:B------:R-:W-:Y:S01]  /*bae0*/  FMUL R169, R169, R200.reuse ;  /* 0x000000c8a9a97220 */ /* 0x080fe20000400000 */
[----:B------:R-:W-:Y:S01]  /*baf0*/  ISETP.GT.AND P1, PT, R0, 0x88, P1 ;  /* 0x000000880000780c */ /* 0x000fe20000f24270 */
[-C--:B------:R-:W-:Y:S01]  /*bb00*/  FMUL R170, R170, R200.reuse ;  /* 0x000000c8aaaa7220 */ /* 0x080fe20000400000 */
[----:B------:R-:W-:Y:S01]  /*bb10*/  @P0 STG.E.U16 desc[UR54][R12.64], R186 ;  /* 0x000000ba0c000986 */ /* 0x000fe2000c101536 */
[----:B------:R-:W-:Y:S01]  /*bb20*/  ISETP.GT.AND P0, PT, R3, 0x11, PT ;  /* 0x000000110300780c */ /* 0x000fe20003f04270 */
[----:B------:R-:W-:Y:S01]  /*bb30*/  FMUL R171, R171, R200 ;  /* 0x000000c8abab7220 */ /* 0x000fe20000400000 */
[----:B------:R-:W-:Y:S01]  /*bb40*/  F2FP.F16.F32.PACK_AB R180, RZ, R180 ;  /* 0x000000b4ffb4723e */ /* 0x000fe200000000ff */
[----:B------:R-:W-:Y:S01]  /*bb50*/  @P3 STG.E.U16 desc[UR54][R12.64+0x2], R187 ;  /* 0x000002bb0c003986 */ /* 0x000fe2000c101536 */
[----:B------:R-:W-:Y:S01]  /*bb60*/  ISETP.GT.AND P3, PT, R0, 0x88, P2 ;  /* 0x000000880000780c */ /* 0x000fe20001764270 */
[-C--:B------:R-:W-:Y:S01]  /*bb70*/  FMUL R172, R172, R200.reuse ;  /* 0x000000c8acac7220 */ /* 0x080fe20000400000 */
[----:B------:R-:W-:Y:S01]  /*bb80*/  @P5 IMAD.MOV.U32 R20, RZ, RZ, R14 ;  /* 0x000000ffff145224 */ /* 0x000fe200078e000e */
[----:B------:R-:W-:Y:S01]  /*bb90*/  ISETP.GT.AND P2, PT, R3, 0x10, PT ;  /* 0x000000100300780c */ /* 0x000fe20003f44270 */
[----:B------:R-:W-:Y:S01]  /*bba0*/  @P5 IMAD.MOV.U32 R21, RZ, RZ, R15 ;  /* 0x000000ffff155224 */ /* 0x000fe200078e000f */
[----:B------:R-:W-:Y:S01]  /*bbb0*/  F2FP.F16.F32.PACK_AB R181, RZ, R181 ;  /* 0x000000b5ffb5723e */ /* 0x000fe200000000ff */
[----:B------:R-:W-:Y:S01]  /*bbc0*/  FMUL R173, R173, R200 ;  /* 0x000000c8adad7220 */ /* 0x000fe20000400000 */
[----:B------:R-:W-:Y:S01]  /*bbd0*/  F2FP.F16.F32.PACK_AB R182, RZ, R182 ;  /* 0x000000b6ffb6723e */ /* 0x000fe200000000ff */
[-C--:B------:R-:W-:Y:S01]  /*bbe0*/  FMUL R175, R175, R200.reuse ;  /* 0x000000c8afaf7220 */ /* 0x080fe20000400000 */
[----:B------:R-:W-:Y:S01]  /*bbf0*/  @P5 STG.E.U16 desc[UR54][R20.64+0x10], R188 ;  /* 0x000010bc14005986 */ /* 0x000fe2000c101536 */
[----:B------:R-:W-:Y:S01]  /*bc00*/  ISETP.GT.AND P5, PT, R0, RZ, P0 ;  /* 0x000000ff0000720c */ /* 0x000fe200007a4270 */
[-C--:B------:R-:W-:Y:S01]  /*bc10*/  FMUL R174, R174, R200.reuse ;  /* 0x000000c8aeae7220 */ /* 0x080fe20000400000 */
[----:B------:R-:W-:Y:S01]  /*bc20*/  F2FP.F16.F32.PACK_AB R183, RZ, R183 ;  /* 0x000000b7ffb7723e */ /* 0x000fe200000000ff */
[----:B------:R-:W-:Y:S01]  /*bc30*/  @P4 STG.E.U16 desc[UR54][R14.64+0x12], R189 ;  /* 0x000012bd0e004986 */ /* 0x000fe2000c101536 */
[----:B------:R-:W-:Y:S01]  /*bc40*/  ISETP.GT.AND P4, PT, R0, RZ, P2 ;  /* 0x000000ff0000720c */ /* 0x000fe20001784270 */
[----:B------:R-:W-:Y:S01]  /*bc50*/  FMUL R160, R160, R200 ;  /* 0x000000c8a0a07220 */ /* 0x000fe20000400000 */
[----:B------:R-:W-:Y:S01]  /*bc60*/  F2FP.F16.F32.PACK_AB R168, RZ, R168 ;  /* 0x000000a8ffa8723e */ /* 0x000fe200000000ff */
[----:B------:R-:W-:Y:S01]  /*bc70*/  @P3 STG.E.U16 desc[UR54][R12.64+0x10], R190 ;  /* 0x000010be0c003986 */ /* 0x000fe2000c101536 */
[C---:B------:R-:W-:Y:S01]  /*bc80*/  ISETP.GT.AND P3, PT, R0.reuse, 0x8, P2 ;  /* 0x000000080000780c */ /* 0x040fe20001764270 */
[-C--:B------:R-:W-:Y:S01]  /*bc90*/  FMUL R161, R161, R200.reuse ;  /* 0x000000c8a1a17220 */ /* 0x080fe20000400000 */
[----:B------:R-:W-:Y:S01]  /*bca0*/  F2FP.F16.F32.PACK_AB R169, RZ, R169 ;  /* 0x000000a9ffa9723e */ /* 0x000fe200000000ff */
[----:B------:R0:W-:Y:S01]  /*bcb0*/  @P1 STG.E.U16 desc[UR54][R12.64+0x12], R191 ;  /* 0x000012bf0c001986 */ /* 0x0001e2000c101536 */
[----:B------:R-:W-:Y:S01]  /*bcc0*/  ISETP.GT.AND P1, PT, R3, 0x18, PT ;  /* 0x000000180300780c */ /* 0x000fe20003f24270 */
[----:B------:R-:W-:Y:S01]  /*bcd0*/  FMUL R163, R163, R200 ;  /* 0x000000c8a3a37220 */ /* 0x000fe20000400000 */
[----:B------:R-:W-:Y:S01]  /*bce0*/  F2FP.F16.F32.PACK_AB R170, RZ, R170 ;  /* 0x000000aaffaa723e */ /* 0x000fe200000000ff */
[----:B------:R1:W-:Y:S01]  /*bcf0*/  @P5 STG.E.U16 desc[UR54][R4.64+0x22], R177 ;  /* 0x000022b104005986 */ /* 0x0003e2000c101536 */
[----:B------:R-:W-:Y:S01]  /*bd00*/  ISETP.GT.AND P5, PT, R0, 0x8, P0 ;  /* 0x000000080000780c */ /* 0x000fe200007a4270 */
[-C--:B------:R-:W-:Y:S01]  /*bd10*/  FMUL R162, R162, R200.reuse ;  /* 0x000000c8a2a27220 */ /* 0x080fe20000400000 */
[----:B------:R-:W-:Y:S01]  /*bd20*/  F2FP.F16.F32.PACK_AB R171, RZ, R171 ;  /* 0x000000abffab723e */ /* 0x000fe200000000ff */
[----:B------:R1:W-:Y:S01]  /*bd30*/  @P4 STG.E.U16 desc[UR54][R4.64+0x20], R176 ;  /* 0x000020b004004986 */ /* 0x0003e2000c101536 */
[----:B------:R-:W-:Y:S01]  /*bd40*/  ISETP.GT.AND P4, PT, R0, RZ, P1 ;  /* 0x000000ff0000720c */ /* 0x000fe20000f84270 */
[----:B------:R-:W-:Y:S01]  /*bd50*/  FMUL R164, R164, R200 ;  /* 0x000000c8a4a47220 */ /* 0x000fe20000400000 */
[----:B------:R-:W-:Y:S01]  /*bd60*/  F2FP.F16.F32.PACK_AB R172, RZ, R172 ;  /* 0x000000acffac723e */ /* 0x000fe200000000ff */
[----:B------:R1:W-:Y:S01]  /*bd70*/  @P3 STG.E.U16 desc[UR54][R6.64+0x20], R178 ;  /* 0x000020b206003986 */ /* 0x0003e2000c101536 */
[----:B------:R-:W-:Y:S01]  /*bd80*/  ISETP.GT.AND P3, PT, R3, 0x19, PT ;  /* 0x000000190300780c */ /* 0x000fe20003f64270 */
[----:B0-----:R-:W-:Y:S01]  /*bd90*/  IMAD.WIDE.U32 R12, R204, 0xf0, R6 ;  /* 0x000000f0cc0c7825 */ /* 0x001fe200078e0006 */
[----:B------:R-:W-:-:S03]  /*bda0*/  F2FP.F16.F32.PACK_AB R173, RZ, R173 ;  /* 0x000000adffad723e */ /* 0x000fc600000000ff */
[----:B------:R-:W-:Y:S01]  /*bdb0*/  FMUL R165, R165, R200 ;  /* 0x000000c8a5a57220 */ /* 0x000fe20000400000 */
[----:B------:R-:W-:Y:S01]  /*bdc0*/  F2FP.F16.F32.PACK_AB R175, RZ, R175 ;  /* 0x000000afffaf723e */ /* 0x000fe200000000ff */
[----:B------:R1:W-:Y:S01]  /*bdd0*/  @P5 STG.E.U16 desc[UR54][R6.64+0x22], R179 ;  /* 0x000022b306005986 */ /* 0x0003e2000c101536 */
[C---:B------:R-:W-:Y:S01]  /*bde0*/  ISETP.GT.AND P5, PT, R0.reuse, RZ, P3 ;  /* 0x000000ff0000720c */ /* 0x040fe20001fa4270 */
[----:B------:R-:W-:Y:S01]  /*bdf0*/  IMAD.IADD R13, R205, 0x1, R13 ;  /* 0x00000001cd0d7824 */ /* 0x000fe200078e020d */
[----:B------:R-:W-:Y:S01]  /*be00*/  F2FP.F16.F32.PACK_AB R174, RZ, R174 ;  /* 0x000000aeffae723e */ /* 0x000fe200000000ff */
[----:B------:R1:W-:Y:S01]  /*be10*/  @P4 STG.E.U16 desc[UR54][R4.64+0x30], R180 ;  /* 0x000030b404004986 */ /* 0x0003e2000c101536 */
[----:B------:R-:W-:Y:S01]  /*be20*/  ISETP.GT.AND P4, PT, R0, 0x8, P1 ;  /* 0x000000080000780c */ /* 0x000fe20000f84270 */
[----:B------:R-:W-:Y:S01]  /*be30*/  FMUL R166, R166, R200 ;  /* 0x000000c8a6a67220 */ /* 0x000fe20000400000 */
[----:B------:R-:W-:Y:S01]  /*be40*/  F2FP.F16.F32.PACK_AB R160, RZ, R160 ;  /* 0x000000a0ffa0723e */ /* 0x000fe200000000ff */
[-C--:B------:R-:W-:Y:S01]  /*be50*/  FMUL R167, R167, R200.reuse ;  /* 0x000000c8a7a77220 */ /* 0x080fe20000400000 */
[----:B------:R-:W-:Y:S01]  /*be60*/  F2FP.F16.F32.PACK_AB R161, RZ, R161 ;  /* 0x000000a1ffa1723e */ /* 0x000fe200000000ff */
[-C--:B------:R-:W-:Y:S01]  /*be70*/  FMUL R152, R152, R200.reuse ;  /* 0x000000c898987220 */ /* 0x080fe20000400000 */
[----:B------:R-:W-:Y:S01]  /*be80*/  F2FP.F16.F32.PACK_AB R163, RZ, R163 ;  /* 0x000000a3ffa3723e */ /* 0x000fe200000000ff */
[----:B------:R-:W-:Y:S01]  /*be90*/  FMUL R153, R153, R200 ;  /* 0x000000c899997220 */ /* 0x000fe20000400000 */
[----:B------:R-:W-:Y:S01]  /*bea0*/  F2FP.F16.F32.PACK_AB R162, RZ, R162 ;  /* 0x000000a2ffa2723e */ /* 0x000fe200000000ff */
[----:B------:R1:W-:Y:S01]  /*beb0*/  @P5 STG.E.U16 desc[UR54][R4.64+0x32], R181 ;  /* 0x000032b504005986 */ /* 0x0003e2000c101536 */
[----:B------:R-:W-:Y:S01]  /*bec0*/  ISETP.GT.AND P5, PT, R0, 0x8, P3 ;  /* 0x000000080000780c */ /* 0x000fe20001fa4270 */
[----:B------:R-:W-:Y:S01]  /*bed0*/  FMUL R154, R154, R200 ;  /* 0x000000c89a9a7220 */ /* 0x000fe20000400000 */
[----:B------:R-:W-:Y:S01]  /*bee0*/  F2FP.F16.F32.PACK_AB R164, RZ, R164 ;  /* 0x000000a4ffa4723e */ /* 0x000fe200000000ff */
[----:B------:R1:W-:Y:S01]  /*bef0*/  @P4 STG.E.U16 desc[UR54][R6.64+0x30], R182 ;  /* 0x000030b606004986 */ /* 0x0003e2000c101536 */
[C---:B------:R-:W-:Y:S01]  /*bf00*/  ISETP.GT.AND P4, PT, R0.reuse, 0x80, P2 ;  /* 0x000000800000780c */ /* 0x040fe20001784270 */
        /* <DEDUP_REMOVED lines=8> */
[----:B------:R1:W-:Y:S01]  /*bf90*/  @P5 STG.E.U16 desc[UR54][R6.64+0x32], R183 ;  /* 0x000032b706005986 */ /* 0x0003e2000c101536 */
[----:B------:R-:W-:Y:S01]  /*bfa0*/  IADD3 R8, P5, R11, R12, RZ ;  /* 0x0000000c0b087210 */ /* 0x000fe20007fbe0ff */
[----:B------:R-:W-:Y:S01]  /*bfb0*/  FMUL R159, R159, R200 ;  /* 0x000000c89f9f7220 */ /* 0x000fe20000400000 */
[----:B------:R-:W-:Y:S01]  /*bfc0*/  F2FP.F16.F32.PACK_AB R152, RZ, R152 ;  /* 0x00000098ff98723e */ /* 0x000fe200000000ff */
[----:B------:R1:W-:Y:S01]  /*bfd0*/  @P4 STG.E.U16 desc[UR54][R12.64+0x20], R168 ;  /* 0x000020a80c004986 */ /* 0x0003e2000c101536 */
[C---:B------:R-:W-:Y:S01]  /*bfe0*/  ISETP.GT.AND P4, PT, R0.reuse, 0x80, P0 ;  /* 0x000000800000780c */ /* 0x040fe20000784270 */
[----:B------:R-:W-:Y:S01]  /*bff0*/  IMAD.X R9, R9, 0x1, R13, P5 ;  /* 0x0000000109097824 */ /* 0x000fe200028e060d */
[----:B------:R-:W-:Y:S01]  /*c000*/  ISETP.GT.AND P0, PT, R0, 0x88, P0 ;  /* 0x000000880000780c */ /* 0x000fe20000704270 */
[-C--:B------:R-:W-:Y:S01]  /*c010*/  FMUL R144, R144, R200.reuse ;  /* 0x000000c890907220 */ /* 0x080fe20000400000 */
[----:B------:R-:W-:Y:S01]  /*c020*/  F2FP.F16.F32.PACK_AB R153, RZ, R153 ;  /* 0x00000099ff99723e */ /* 0x000fe200000000ff */
        /* <DEDUP_REMOVED lines=9> */
[C---:B------:R-:W-:Y:S01]  /*c0c0*/  ISETP.GT.AND P4, PT, R0.reuse, 0x80, P1 ;  /* 0x000000800000780c */ /* 0x040fe20000f84270 */
[-C--:B------:R-:W-:Y:S01]  /*c0d0*/  FMUL R149, R149, R200.reuse ;  /* 0x000000c895957220 */ /* 0x080fe20000400000 */
[C---:B------:R-:W-:Y:S01]  /*c0e0*/  ISETP.GT.AND P1, PT, R0.reuse, 0x88, P1 ;  /* 0x000000880000780c */ /* 0x040fe20000f24270 */
[----:B------:R1:W-:Y:S01]  /*c0f0*/  @P2 STG.E.U16 desc[UR54][R8.64+0x20], R170 ;  /* 0x000020aa08002986 */ /* 0x0003e2000c101536 */
[----:B------:R-:W-:Y:S01]  /*c100*/  ISETP.GT.AND P2, PT, R0, 0x80, P3 ;  /* 0x000000800000780c */ /* 0x000fe20001f44270 */
[----:B------:R-:W-:Y:S01]  /*c110*/  FMUL R150, R150, R200 ;  /* 0x000000c896967220 */ /* 0x000fe20000400000 */
[----:B------:R-:W-:Y:S01]  /*c120*/  ISETP.GT.AND P3, PT, R0, 0x88, P3 ;  /* 0x000000880000780c */ /* 0x000fe20001f64270 */
[----:B------:R1:W-:Y:S01]  /*c130*/  @P0 STG.E.U16 desc[UR54][R8.64+0x22], R171 ;  /* 0x000022ab08000986 */ /* 0x0003e2000c101536 */
[----:B------:R-:W-:Y:S01]  /*c140*/  F2FP.F16.F32.PACK_AB R158, RZ, R158 ;  /* 0x0000009eff9e723e */ /* 0x000fe200000000ff */
[-C--:B------:R-:W-:Y:S01]  /*c150*/  FMUL R151, R151, R200.reuse ;  /* 0x000000c897977220 */ /* 0x080fe20000400000 */
[----:B------:R-:W-:Y:S01]  /*c160*/  F2FP.F16.F32.PACK_AB R159, RZ, R159 ;  /* 0x0000009fff9f723e */ /* 0x000fe200000000ff */
[----:B------:R-:W-:Y:S01]  /*c170*/  FMUL R136, R136, R200 ;  /* 0x000000c888887220 */ /* 0x000fe20000400000 */
[----:B------:R-:W-:Y:S01]  /*c180*/  F2FP.F16.F32.PACK_AB R144, RZ, R144 ;  /* 0x00000090ff90723e */ /* 0x000fe200000000ff */
[----:B------:R1:W-:Y:S01]  /*c190*/  @P4 STG.E.U16 desc[UR54][R12.64+0x30], R172 ;  /* 0x000030ac0c004986 */ /* 0x0003e2000c101536 */
[----:B------:R-:W-:Y:S01]  /*c1a0*/  F2FP.F16.F32.PACK_AB R145, RZ, R145 ;  /* 0x00000091ff91723e */ /* 0x000fe200000000ff */
[-C--:B------:R-:W-:Y:S01]  /*c1b0*/  FMUL R137, R137, R200.reuse ;  /* 0x000000c889897220 */ /* 0x080fe20000400000 */
[----:B------:R-:W-:Y:S01]  /*c1c0*/  F2FP.F16.F32.PACK_AB R147, RZ, R147 ;  /* 0x00000093ff93723e */ /* 0x000fe200000000ff */
[----:B------:R1:W-:Y:S01]  /*c1d0*/  @P2 STG.E.U16 desc[UR54][R12.64+0x32], R173 ;  /* 0x000032ad0c002986 */ /* 0x0003e2000c101536 */
[C---:B------:R-:W-:Y:S01]  /*c1e0*/  ISETP.GT.AND P2, PT, R3.reuse, 0x21, PT ;  /* 0x000000210300780c */ /* 0x040fe20003f44270 */
[----:B------:R-:W-:Y:S01]  /*c1f0*/  FMUL R138, R138, R200 ;  /* 0x000000c88a8a7220 */ /* 0x000fe20000400000 */
[----:B------:R-:W-:Y:S01]  /*c200*/  F2FP.F16.F32.PACK_AB R146, RZ, R146 ;  /* 0x00000092ff92723e */ /* 0x000fe200000000ff */
[----:B------:R1:W-:Y:S01]  /*c210*/  @P3 STG.E.U16 desc[UR54][R8.64+0x32], R175 ;  /* 0x000032af08003986 */ /* 0x0003e2000c101536 */
[----:B------:R-:W-:Y:S01]  /*c220*/  ISETP.GT.AND P3, PT, R3, 0x20, PT ;  /* 0x000000200300780c */ /* 0x000fe20003f64270 */
[-C--:B------:R-:W-:Y:S01]  /*c230*/  FMUL R139, R139, R200.reuse ;  /* 0x000000c88b8b7220 */ /* 0x080fe20000400000 */
[C---:B------:R-:W-:Y:S01]  /*c240*/  ISETP.GT.AND P4, PT, R0.reuse, RZ, P2 ;  /* 0x000000ff0000720c */ /* 0x040fe20001784270 */
[----:B------:R1:W-:Y:S01]  /*c250*/  @P1 STG.E.U16 desc[UR54][R8.64+0x30], R174 ;  /* 0x000030ae08001986 */ /* 0x0003e2000c101536 */
[C---:B------:R-:W-:Y:S01]  /*c260*/  ISETP.GT.AND P0, PT, R0.reuse, RZ, P3 ;  /* 0x000000ff0000720c */ /* 0x040fe20001f04270 */
[-C--:B------:R-:W-:Y:S01]  /*c270*/  FMUL R141, R141, R200.reuse ;  /* 0x000000c88d8d7220 */ /* 0x080fe20000400000 */
[----:B------:R-:W-:Y:S01]  /*c280*/  ISETP.GT.AND P1, PT, R0, 0x8, P2 ;  /* 0x000000080000780c */ /* 0x000fe20001724270 */
[-C--:B------:R-:W-:Y:S01]  /*c290*/  FMUL R140, R140, R200.reuse ;  /* 0x000000c88c8c7220 */ /* 0x080fe20000400000 */
[----:B------:R-:W-:Y:S01]  /*c2a0*/  ISETP.GT.AND P5, PT, R0, 0x8, P3 ;  /* 0x000000080000780c */ /* 0x000fe20001fa4270 */
[----:B------:R-:W-:Y:S01]  /*c2b0*/  FMUL R142, R142, R200 ;  /* 0x000000c88e8e7220 */ /* 0x000fe20000400000 */
[----:B------:R-:W-:Y:S01]  /*c2c0*/  F2FP.F16.F32.PACK_AB R148, RZ, R148 ;  /* 0x00000094ff94723e */ /* 0x000fe200000000ff */
[-C--:B------:R-:W-:Y:S01]  /*c2d0*/  FMUL R143, R143, R200.reuse ;  /* 0x000000c88f8f7220 */ /* 0x080fe20000400000 */
[----:B------:R-:W-:Y:S01]  /*c2e0*/  F2FP.F16.F32.PACK_AB R149, RZ, R149 ;  /* 0x00000095ff95723e */ /* 0x000fe200000000ff */
[----:B------:R-:W-:Y:S01]  /*c2f0*/  FMUL R128, R128, R200 ;  /* 0x000000c880807220 */ /* 0x000fe20000400000 */
[----:B------:R-:W-:Y:S01]  /*c300*/  F2FP.F16.F32.PACK_AB R150, RZ, R150 ;  /* 0x00000096ff96723e */ /* 0x000fe200000000ff */
[----:B------:R1:W-:Y:S01]  /*c310*/  @P4 STG.E.U16 desc[UR54][R4.64+0x42], R161 ;  /* 0x000042a104004986 */ /* 0x0003e2000c101536 */
[----:B------:R-:W-:Y:S01]  /*c320*/  F2FP.F16.F32.PACK_AB R151, RZ, R151 ;  /* 0x00000097ff97723e */ /* 0x000fe200000000ff */
[----:B------:R-:W-:Y:S01]  /*c330*/  FMUL R129, R129, R200 ;  /* 0x000000c881817220 */ /* 0x000fe20000400000 */
[----:B------:R-:W-:Y:S01]  /*c340*/  F2FP.F16.F32.PACK_AB R136, RZ, R136 ;  /* 0x00000088ff88723e */ /* 0x000fe200000000ff */
[----:B------:R1:W-:Y:S01]  /*c350*/  @P0 STG.E.U16 desc[UR54][R4.64+0x40], R160 ;  /* 0x000040a004000986 */ /* 0x0003e2000c101536 */
[----:B------:R-:W-:Y:S01]  /*c360*/  ISETP.GT.AND P0, PT, R3, 0x28, PT ;  /* 0x000000280300780c */ /* 0x000fe20003f04270 */
[-C--:B------:R-:W-:Y:S01]  /*c370*/  FMUL R131, R131, R200.reuse ;  /* 0x000000c883837220 */ /* 0x080fe20000400000 */
[----:B------:R-:W-:Y:S01]  /*c380*/  F2FP.F16.F32.PACK_AB R137, RZ, R137 ;  /* 0x00000089ff89723e */ /* 0x000fe200000000ff */
[----:B------:R1:W-:Y:S01]  /*c390*/  @P1 STG.E.U16 desc[UR54][R6.64+0x42], R163 ;  /* 0x000042a306001986 */ /* 0x0003e2000c101536 */
[----:B------:R-:W-:Y:S01]  /*c3a0*/  ISETP.GT.AND P1, PT, R3, 0x29, PT ;  /* 0x000000290300780c */ /* 0x000fe20003f24270 */
[----:B------:R-:W-:Y:S01]  /*c3b0*/  FMUL R130, R130, R200 ;  /* 0x000000c882827220 */ /* 0x000fe20000400000 */
[----:B------:R-:W-:Y:S01]  /*c3c0*/  F2FP.F16.F32.PACK_AB R138, RZ, R138 ;  /* 0x0000008aff8a723e */ /* 0x000fe200000000ff */
[----:B------:R1:W-:Y:S01]  /*c3d0*/  @P5 STG.E.U16 desc[UR54][R6.64+0x40], R162 ;  /* 0x000040a206005986 */ /* 0x0003e2000c101536 */
[----:B------:R-:W-:Y:S01]  /*c3e0*/  ISETP.GT.AND P5, PT, R0, RZ, P0 ;  /* 0x000000ff0000720c */ /* 0x000fe200007a4270 */
[-C--:B------:R-:W-:Y:S01]  /*c3f0*/  FMUL R132, R132, R200.reuse ;  /* 0x000000c884847220 */ /* 0x080fe20000400000 */
[----:B------:R-:W-:Y:S01]  /*c400*/  ISETP.GT.AND P4, PT, R0, RZ, P1 ;  /* 0x000000ff0000720c */ /* 0x000fe20000f84270 */
[-C--:B------:R-:W-:Y:S01]  /*c410*/  FMUL R133, R133, R200.reuse ;  /* 0x000000c885857220 */ /* 0x080fe20000400000 */
[----:B------:R-:W-:Y:S01]  /*c420*/  F2FP.F16.F32.PACK_AB R139, RZ, R139 ;  /* 0x0000008bff8b723e */ /* 0x000fe200000000ff */
[-C--:B------:R-:W-:Y:S01]  /*c430*/  FMUL R134, R134, R200.reuse ;  /* 0x000000c886867220 */ /* 0x080fe20000400000 */
[----:B------:R-:W-:Y:S01]  /*c440*/  F2FP.F16.F32.PACK_AB R141, RZ, R141 ;  /* 0x0000008dff8d723e */ /* 0x000fe200000000ff */
[----:B------:R-:W-:Y:S01]  /*c450*/  FMUL R135, R135, R200 ;  /* 0x000000c887877220 */ /* 0x000fe20000400000 */
[----:B------:R-:W-:Y:S01]  /*c460*/  F2FP.F16.F32.PACK_AB R140, RZ, R140 ;  /* 0x0000008cff8c723e */ /* 0x000fe200000000ff */
[----:B------:R-:W-:Y:S01]  /*c470*/  FMUL R120, R120, R200 ;  /* 0x000000c878787220 */ /* 0x000fe20000400000 */
[----:B------:R-:W-:Y:S01]  /*c480*/  F2FP.F16.F32.PACK_AB R142, RZ, R142 ;  /* 0x0000008eff8e723e */ /* 0x000fe200000000ff */
[-C--:B------:R-:W-:Y:S01]  /*c490*/  FMUL R121, R121, R200.reuse ;  /* 0x000000c879797220 */ /* 0x080fe20000400000 */
[----:B------:R-:W-:Y:S01]  /*c4a0*/  F2FP.F16.F32.PACK_AB R143, RZ, R143 ;  /* 0x0000008fff8f723e */ /* 0x000fe200000000ff */
[----:B------:R1:W-:Y:S01]  /*c4b0*/  @P5 STG.E.U16 desc[UR54][R4.64+0x50], R164 ;  /* 0x000050a404005986 */ /* 0x0003e2000c101536 */
[----:B------:R-:W-:Y:S01]  /*c4c0*/  ISETP.GT.AND P5, PT, R0, 0x8, P0 ;  /* 0x000000080000780c */ /* 0x000fe200007a4270 */
[----:B------:R-:W-:Y:S01]  /*c4d0*/  FMUL R122, R122, R200 ;  /* 0x000000c87a7a7220 */ /* 0x000fe20000400000 */
[----:B------:R-:W-:Y:S01]  /*c4e0*/  F2FP.F16.F32.PACK_AB R128, RZ, R128 ;  /* 0x00000080ff80723e */ /* 0x000fe200000000ff */
[----:B------:R1:W-:Y:S01]  /*c4f0*/  @P4 STG.E.U16 desc[UR54][R4.64+0x52], R165 ;  /* 0x000052a504004986 */ /* 0x0003e2000c101536 */
[----:B------:R-:W-:Y:S01]  /*c500*/  ISETP.GT.AND P4, PT, R0, 0x8, P1 ;  /* 0x000000080000780c */ /* 0x000fe20000f84270 */
        /* <DEDUP_REMOVED lines=34> */
[----:B------:R1:W-:Y:S01]  /*c730*/  @P2 STG.E.U16 desc[UR54][R8.64+0x42], R155 ;  /* 0x0000429b08002986 */ /* 0x0003e2000c101536 */
[----:B------:R-:W-:Y:S01]  /*c740*/  ISETP.GT.AND P2, PT, R3, 0x31, PT ;  /* 0x000000310300780c */ /* 0x000fe20003f44270 */
[----:B------:R-:W-:Y:S01]  /*c750*/  FMUL R119, R119, R200 ;  /* 0x000000c877777220 */ /* 0x000fe20000400000 */
[----:B------:R-:W-:Y:S01]  /*c760*/  F2FP.F16.F32.PACK_AB R122, RZ, R122 ;  /* 0x0000007aff7a723e */ /* 0x000fe200000000ff */
[-C--:B------:R-:W-:Y:S01]  /*c770*/  FMUL R104, R104, R200.reuse ;  /* 0x000000c868687220 */ /* 0x080fe20000400000 */
[----:B------:R-:W-:Y:S01]  /*c780*/  F2FP.F16.F32.PACK_AB R123, RZ, R123 ;  /* 0x0000007bff7b723e */ /* 0x000fe200000000ff */
[----:B------:R1:W-:Y:S01]  /*c790*/  @P4 STG.E.U16 desc[UR54][R12.64+0x50], R156 ;  /* 0x0000509c0c004986 */ /* 0x0003e2000c101536 */
[----:B------:R-:W-:Y:S01]  /*c7a0*/  ISETP.GT.AND P4, PT, R0, RZ, P2 ;  /* 0x000000ff0000720c */ /* 0x000fe20001784270 */
[-C--:B------:R-:W-:Y:S01]  /*c7b0*/  FMUL R105, R105, R200.reuse ;  /* 0x000000c869697220 */ /* 0x080fe20000400000 */
[----:B------:R-:W-:Y:S01]  /*c7c0*/  F2FP.F16.F32.PACK_AB R125, RZ, R125 ;  /* 0x0000007dff7d723e */ /* 0x000fe200000000ff */
[----:B------:R1:W-:Y:S01]  /*c7d0*/  @P3 STG.E.U16 desc[UR54][R12.64+0x52], R157 ;  /* 0x0000529d0c003986 */ /* 0x0003e2000c101536 */
[----:B------:R-:W-:Y:S01]  /*c7e0*/  ISETP.GT.AND P3, PT, R3, 0x30, PT ;  /* 0x000000300300780c */ /* 0x000fe20003f64270 */
[----:B------:R-:W-:Y:S01]  /*c7f0*/  FMUL R106, R106, R200 ;  /* 0x000000c86a6a7220 */ /* 0x000fe20000400000 */
[----:B------:R-:W-:Y:S01]  /*c800*/  F2FP.F16.F32.PACK_AB R124, RZ, R124 ;  /* 0x0000007cff7c723e */ /* 0x000fe200000000ff */
[----:B------:R1:W-:Y:S01]  /*c810*/  @P0 STG.E.U16 desc[UR54][R8.64+0x50], R158 ;  /* 0x0000509e08000986 */ /* 0x0003e2000c101536 */
[C---:B------:R-:W-:Y:S01]  /*c820*/  ISETP.GT.AND P0, PT, R0.reuse, RZ, P3 ;  /* 0x000000ff0000720c */ /* 0x040fe20001f04270 */
[-C--:B------:R-:W-:Y:S01]  /*c830*/  FMUL R107, R107, R200.reuse ;  /* 0x000000c86b6b7220 */ /* 0x080fe20000400000 */
[C---:B------:R-:W-:Y:S01]  /*c840*/  ISETP.GT.AND P5, PT, R0.reuse, 0x8, P3 ;  /* 0x000000080000780c */ /* 0x040fe20001fa4270 */
[----:B------:R1:W-:Y:S01]  /*c850*/  @P1 STG.E.U16 desc[UR54][R8.64+0x52], R159 ;  /* 0x0000529f08001986 */ /* 0x0003e2000c101536 */
[----:B------:R-:W-:Y:S01]  /*c860*/  ISETP.GT.AND P1, PT, R0, 0x8, P2 ;  /* 0x000000080000780c */ /* 0x000fe20001724270 */
[----:B------:R-:W-:Y:S01]  /*c870*/  FMUL R109, R109, R200 ;  /* 0x000000c86d6d7220 */ /* 0x000fe20000400000 */
[----:B------:R-:W-:Y:S01]  /*c880*/  F2FP.F16.F32.PACK_AB R126, RZ, R126 ;  /* 0x0000007eff7e723e */ /* 0x000fe200000000ff */
[----:B------:R1:W-:Y:S01]  /*c890*/  @P4 STG.E.U16 desc[UR54][R4.64+0x62], R145 ;  /* 0x0000629104004986 */ /* 0x0003e2000c101536 */
[----:B------:R-:W-:Y:S01]  /*c8a0*/  F2FP.F16.F32.PACK_AB R127, RZ, R127 ;  /* 0x0000007fff7f723e */ /* 0x000fe200000000ff */
[----:B------:R-:W-:Y:S01]  /*c8b0*/  FMUL R108, R108, R200 ;  /* 0x000000c86c6c7220 */ /* 0x000fe20000400000 */
[----:B------:R-:W-:Y:S01]  /*c8c0*/  F2FP.F16.F32.PACK_AB R112, RZ, R112 ;  /* 0x00000070ff70723e */ /* 0x000fe200000000ff */
[-C--:B------:R-:W-:Y:S01]  /*c8d0*/  FMUL R110, R110, R200.reuse ;  /* 0x000000c86e6e7220 */ /* 0x080fe20000400000 */
        /* <DEDUP_REMOVED lines=12> */
[----:B------:R-:W-:Y:S01]  /*c9a0*/  ISETP.GT.AND P4, PT, R0, RZ, P1 ;  /* 0x000000ff0000720c */ /* 0x000fe20000f84270 */
        /* <DEDUP_REMOVED lines=54> */
[----:B------:R-:W-:Y:S01]  /*cd10*/  FMUL R85, R85, R200 ;  /* 0x000000c855557220 */ /* 0x000fe20000400000 */
        /* <DEDUP_REMOVED lines=19> */
[-C--:B------:R-:W-:Y:S01]  /*ce50*/  FMUL R74, R74, R200.reuse ;  /* 0x000000c84a4a7220 */ /* 0x080fe20000400000 */
        /* <DEDUP_REMOVED lines=9> */
[-C--:B------:R-:W-:Y:S01]  /*cef0*/  FMUL R76, R76, R200.reuse ;  /* 0x000000c84c4c7220 */ /* 0x080fe20000400000 */
[----:B------:R-:W-:Y:S01]  /*cf00*/  F2FP.F16.F32.PACK_AB R93, RZ, R93 ;  /* 0x0000005dff5d723e */ /* 0x000fe200000000ff */
[----:B------:R1:W-:Y:S01]  /*cf10*/  @P5 STG.E.U16 desc[UR54][R6.64+0x80], R130 ;  /* 0x0000808206005986 */ /* 0x0003e2000c101536 */
[----:B------:R-:W-:Y:S01]  /*cf20*/  ISETP.GT.AND P5, PT, R0, RZ, P0 ;  /* 0x000000ff0000720c */ /* 0x000fe200007a4270 */
[-C--:B------:R-:W-:Y:S01]  /*cf30*/  FMUL R78, R78, R200.reuse ;  /* 0x000000c84e4e7220 */ /* 0x080fe20000400000 */
[----:B------:R-:W-:Y:S01]  /*cf40*/  ISETP.GT.AND P4, PT, R0, RZ, P1 ;  /* 0x000000ff0000720c */ /* 0x000fe20000f84270 */
[----:B------:R-:W-:Y:S01]  /*cf50*/  FMUL R79, R79, R200 ;  /* 0x000000c84f4f7220 */ /* 0x000fe20000400000 */
[----:B------:R-:W-:Y:S01]  /*cf60*/  F2FP.F16.F32.PACK_AB R92, RZ, R92 ;  /* 0x0000005cff5c723e */ /* 0x000fe200000000ff */
        /* <DEDUP_REMOVED lines=8> */
[----:B------:R1:W-:Y:S01]  /*cff0*/  @P5 STG.E.U16 desc[UR54][R4.64+0x90], R132 ;  /* 0x0000908404005986 */ /* 0x0003e2000c101536 */
[----:B------:R-:W-:Y:S01]  /*d000*/  ISETP.GT.AND P5, PT, R0, 0x8, P0 ;  /* 0x000000080000780c */ /* 0x000fe200007a4270 */
[-C--:B------:R-:W-:Y:S01]  /*d010*/  FMUL R68, R68, R200.reuse ;  /* 0x000000c844447220 */ /* 0x080fe20000400000 */
[----:B------:R-:W-:Y:S01]  /*d020*/  F2FP.F16.F32.PACK_AB R83, RZ, R83 ;  /* 0x00000053ff53723e */ /* 0x000fe200000000ff */
[----:B------:R1:W-:Y:S01]  /*d030*/  @P4 STG.E.U16 desc[UR54][R4.64+0x92], R133 ;  /* 0x0000928504004986 */ /* 0x0003e2000c101536 */
[----:B------:R-:W-:Y:S01]  /*d040*/  ISETP.GT.AND P4, PT, R0, 0x8, P1 ;  /* 0x000000080000780c */ /* 0x000fe20000f84270 */
        /* <DEDUP_REMOVED lines=33> */
[C---:B------:R-:W-:Y:S01]  /*d260*/  ISETP.GT.AND P1, PT, R0.reuse, 0x88, P1 ;  /* 0x000000880000780c */ /* 0x040fe20000f24270 */
[----:B------:R1:W-:Y:S01]  /*d270*/  @P2 STG.E.U16 desc[UR54][R8.64+0x82], R123 ;  /* 0x0000827b08002986 */ /* 0x0003e2000c101536 */
[----:B------:R-:W-:Y:S01]  /*d280*/  ISETP.GT.AND P2, PT, R3, 0x51, PT ;  /* 0x000000510300780c */ /* 0x000fe20003f44270 */
[-C--:B------:R-:W-:Y:S01]  /*d290*/  FMUL R49, R49, R200.reuse ;  /* 0x000000c831317220 */ /* 0x080fe20000400000 */
[----:B------:R-:W-:Y:S01]  /*d2a0*/  F2FP.F16.F32.PACK_AB R77, RZ, R77 ;  /* 0x0000004dff4d723e */ /* 0x000fe200000000ff */
[----:B------:R-:W-:Y:S01]  /*d2b0*/  FMUL R51, R51, R200 ;  /* 0x000000c833337220 */ /* 0x000fe20000400000 */
[----:B------:R-:W-:Y:S01]  /*d2c0*/  F2FP.F16.F32.PACK_AB R76, RZ, R76 ;  /* 0x0000004cff4c723e */ /* 0x000fe200000000ff */
[----:B------:R1:W-:Y:S01]  /*d2d0*/  @P4 STG.E.U16 desc[UR54][R12.64+0x90], R124 ;  /* 0x0000907c0c004986 */ /* 0x0003e2000c101536 */
[----:B------:R-:W-:Y:S01]  /*d2e0*/  ISETP.GT.AND P4, PT, R0, RZ, P2 ;  /* 0x000000ff0000720c */ /* 0x000fe20001784270 */
[----:B------:R-:W-:Y:S01]  /*d2f0*/  FMUL R50, R50, R200 ;  /* 0x000000c832327220 */ /* 0x000fe20000400000 */
[----:B------:R-:W-:Y:S01]  /*d300*/  F2FP.F16.F32.PACK_AB R78, RZ, R78 ;  /* 0x0000004eff4e723e */ /* 0x000fe200000000ff */
[----:B------:R1:W-:Y:S01]  /*d310*/  @P3 STG.E.U16 desc[UR54][R12.64+0x92], R125 ;  /* 0x0000927d0c003986 */ /* 0x0003e2000c101536 */
[----:B------:R-:W-:Y:S01]  /*d320*/  ISETP.GT.AND P3, PT, R3, 0x50, PT ;  /* 0x000000500300780c */ /* 0x000fe20003f64270 */
[-C--:B------:R-:W-:Y:S01]  /*d330*/  FMUL R52, R52, R200.reuse ;  /* 0x000000c834347220 */ /* 0x080fe20000400000 */
        /* <DEDUP_REMOVED lines=54> */
[C---:B------:R-:W-:Y:S01]  /*d6a0*/  ISETP.GT.AND P3, PT, R0.reuse, 0x88, P3 ;  /* 0x000000880000780c */ /* 0x040fe20001f64270 */
[----:B------:R1:W-:Y:S01]  /*d6b0*/  @P4 STG.E.U16 desc[UR54][R6.64+0xb2], R119 ;  /* 0x0000b27706004986 */ /* 0x0003e2000c101536 */
[C---:B------:R-:W-:Y:S01]  /*d6c0*/  ISETP.GT.AND P4, PT, R0.reuse, 0x80, P2 ;  /* 0x000000800000780c */ /* 0x040fe20001784270 */
        /* <DEDUP_REMOVED lines=20> */
[----:B------:R1:W-:Y:S01]  /*d810*/  @P2 STG.E.U16 desc[UR54][R8.64+0xa2], R107 ;  /* 0x0000a26b08002986 */ /* 0x0003e2000c101536 */
[----:B------:R-:W-:Y:S01]  /*d820*/  ISETP.GT.AND P2, PT, R3, 0x61, PT ;  /* 0x000000610300780c */ /* 0x000fe20003f44270 */
[-C--:B------:R-:W-:Y:S01]  /*d830*/  FMUL R30, R30, R200.reuse ;  /* 0x000000c81e1e7220 */ /* 0x080fe20000400000 */
[----:B------:R-:W-:Y:S01]  /*d840*/  F2FP.F16.F32.PACK_AB R53, RZ, R53 ;  /* 0x00000035ff35723e */ /* 0x000fe200000000ff */
[----:B------:R-:W-:Y:S01]  /*d850*/  FMUL R31, R31, R200 ;  /* 0x000000c81f1f7220 */ /* 0x000fe20000400000 */
[----:B------:R-:W-:Y:S01]  /*d860*/  F2FP.F16.F32.PACK_AB R54, RZ, R54 ;  /* 0x00000036ff36723e */ /* 0x000fe200000000ff */
[----:B------:R1:W-:Y:S01]  /*d870*/  @P4 STG.E.U16 desc[UR54][R12.64+0xb0], R108 ;  /* 0x0000b06c0c004986 */ /* 0x0003e2000c101536 */
[----:B------:R-:W-:-:S02]  /*d880*/  ISETP.GT.AND P4, PT, R0, RZ, P2 ;  /* 0x000000ff0000720c */ /* 0x000fc40001784270 */
[----:B------:R-:W-:Y:S01]  /*d890*/  F2FP.F16.F32.PACK_AB R55, RZ, R55 ;  /* 0x00000037ff37723e */ /* 0x000fe200000000ff */
[----:B------:R1:W-:Y:S01]  /*d8a0*/  @P3 STG.E.U16 desc[UR54][R12.64+0xb2], R109 ;  /* 0x0000b26d0c003986 */ /* 0x0003e2000c101536 */
[----:B------:R-:W-:Y:S02]  /*d8b0*/  ISETP.GT.AND P3, PT, R3, 0x60, PT ;  /* 0x000000600300780c */ /* 0x000fe40003f64270 */
[----:B------:R-:W-:Y:S01]  /*d8c0*/  F2FP.F16.F32.PACK_AB R40, RZ, R40 ;  /* 0x00000028ff28723e */ /* 0x000fe200000000ff */
[----:B------:R1:W-:Y:S01]  /*d8d0*/  @P0 STG.E.U16 desc[UR54][R8.64+0xb0], R110 ;  /* 0x0000b06e08000986 */ /* 0x0003e2000c101536 */
[C---:B------:R-:W-:Y:S02]  /*d8e0*/  ISETP.GT.AND P0, PT, R0.reuse, RZ, P3 ;  /* 0x000000ff0000720c */ /* 0x040fe40001f04270 */
[C---:B------:R-:W-:Y:S01]  /*d8f0*/  ISETP.GT.AND P5, PT, R0.reuse, 0x8, P3 ;  /* 0x000000080000780c */ /* 0x040fe20001fa4270 */
[----:B------:R1:W-:Y:S01]  /*d900*/  @P1 STG.E.U16 desc[UR54][R8.64+0xb2], R111 ;  /* 0x0000b26f08001986 */ /* 0x0003e2000c101536 */
[----:B------:R-:W-:-:S02]  /*d910*/  ISETP.GT.AND P1, PT, R0, 0x8, P2 ;  /* 0x000000080000780c */ /* 0x000fc40001724270 */
[----:B------:R-:W-:Y:S01]  /*d920*/  F2FP.F16.F32.PACK_AB R41, RZ, R41 ;  /* 0x00000029ff29723e */ /* 0x000fe200000000ff */
[----:B------:R1:W-:Y:S01]  /*d930*/  @P4 STG.E.U16 desc[UR54][R4.64+0xc2], R97 ;  /* 0x0000c26104004986 */ /* 0x0003e2000c101536 */
[----:B------:R-:W-:Y:S02]  /*d940*/  F2FP.F16.F32.PACK_AB R42, RZ, R42 ;  /* 0x0000002aff2a723e */ /* 0x000fe400000000ff */
[----:B------:R-:W-:Y:S02]  /*d950*/  F2FP.F16.F32.PACK_AB R43, RZ, R43 ;  /* 0x0000002bff2b723e */ /* 0x000fe400000000ff */
[----:B------:R-:W-:Y:S01]  /*d960*/  F2FP.F16.F32.PACK_AB R45, RZ, R45 ;  /* 0x0000002dff2d723e */ /* 0x000fe200000000ff */
[----:B------:R1:W-:Y:S01]  /*d970*/  @P0 STG.E.U16 desc[UR54][R4.64+0xc0], R96 ;  /* 0x0000c06004000986 */ /* 0x0003e2000c101536 */
[C---:B------:R-:W-:Y:S02]  /*d980*/  ISETP.GT.AND P0, PT, R3.reuse, 0x68, PT ;  /* 0x000000680300780c */ /* 0x040fe40003f04270 */
[----:B------:R-:W-:Y:S01]  /*d990*/  F2FP.F16.F32.PACK_AB R44, RZ, R44 ;  /* 0x0000002cff2c723e */ /* 0x000fe200000000ff */
[----:B------:R1:W-:Y:S01]  /*d9a0*/  @P1 STG.E.U16 desc[UR54][R6.64+0xc2], R99 ;  /* 0x0000c26306001986 */ /* 0x0003e2000c101536 */
[----:B------:R-:W-:-:S02]  /*d9b0*/  ISETP.GT.AND P1, PT, R3, 0x69, PT ;  /* 0x000000690300780c */ /* 0x000fc40003f24270 */
[----:B------:R-:W-:Y:S01]  /*d9c0*/  F2FP.F16.F32.PACK_AB R46, RZ, R46 ;  /* 0x0000002eff2e723e */ /* 0x000fe200000000ff */
[----:B------:R1:W-:Y:S01]  /*d9d0*/  @P5 STG.E.U16 desc[UR54][R6.64+0xc0], R98 ;  /* 0x0000c06206005986 */ /* 0x0003e2000c101536 */
[C---:B------:R-:W-:Y:S02]  /*d9e0*/  ISETP.GT.AND P5, PT, R0.reuse, RZ, P0 ;  /* 0x000000ff0000720c */ /* 0x040fe400007a4270 */
[----:B------:R-:W-:Y:S02]  /*d9f0*/  ISETP.GT.AND P4, PT, R0, RZ, P1 ;  /* 0x000000ff0000720c */ /* 0x000fe40000f84270 */
[----:B------:R-:W-:Y:S02]  /*da00*/  F2FP.F16.F32.PACK_AB R47, RZ, R47 ;  /* 0x0000002fff2f723e */ /* 0x000fe400000000ff */
[----:B------:R-:W-:Y:S02]  /*da10*/  F2FP.F16.F32.PACK_AB R32, RZ, R32 ;  /* 0x00000020ff20723e */ /* 0x000fe400000000ff */
[----:B------:R-:W-:-:S02]  /*da20*/  F2FP.F16.F32.PACK_AB R33, RZ, R33 ;  /* 0x00000021ff21723e */ /* 0x000fc400000000ff */
[----:B------:R-:W-:Y:S02]  /*da30*/  F2FP.F16.F32.PACK_AB R34, RZ, R34 ;  /* 0x00000022ff22723e */ /* 0x000fe400000000ff */
[----:B------:R-:W-:Y:S01]  /*da40*/  F2FP.F16.F32.PACK_AB R35, RZ, R35 ;  /* 0x00000023ff23723e */ /* 0x000fe200000000ff */
[----:B------:R1:W-:Y:S01]  /*da50*/  @P5 STG.E.U16 desc[UR54][R4.64+0xd0], R100 ;  /* 0x0000d06404005986 */ /* 0x0003e2000c101536 */
[C---:B------:R-:W-:Y:S02]  /*da60*/  ISETP.GT.AND P5, PT, R0.reuse, 0x8, P0 ;  /* 0x000000080000780c */ /* 0x040fe400007a4270 */
[----:B------:R-:W-:Y:S01]  /*da70*/  F2FP.F16.F32.PACK_AB R36, RZ, R36 ;  /* 0x00000024ff24723e */ /* 0x000fe200000000ff */
[----:B------:R1:W-:Y:S01]  /*da80*/  @P4 STG.E.U16 desc[UR54][R4.64+0xd2], R101 ;  /* 0x0000d26504004986 */ /* 0x0003e2000c101536 */
[----:B------:R-:W-:Y:S02]  /*da90*/  ISETP.GT.AND P4, PT, R0, 0x8, P1 ;  /* 0x000000080000780c */ /* 0x000fe40000f84270 */
[----:B------:R-:W-:-:S02]  /*daa0*/  F2FP.F16.F32.PACK_AB R37, RZ, R37 ;  /* 0x00000025ff25723e */ /* 0x000fc400000000ff */
[----:B------:R-:W-:Y:S02]  /*dab0*/  F2FP.F16.F32.PACK_AB R38, RZ, R38 ;  /* 0x00000026ff26723e */ /* 0x000fe400000000ff */
[----:B------:R-:W-:Y:S02]  /*dac0*/  F2FP.F16.F32.PACK_AB R39, RZ, R39 ;  /* 0x00000027ff27723e */ /* 0x000fe400000000ff */
[----:B------:R-:W-:Y:S01]  /*dad0*/  F2FP.F16.F32.PACK_AB R24, RZ, R24 ;  /* 0x00000018ff18723e */ /* 0x000fe200000000ff */
[----:B------:R1:W-:Y:S01]  /*dae0*/  @P5 STG.E.U16 desc[UR54][R6.64+0xd0], R102 ;  /* 0x0000d06606005986 */ /* 0x0003e2000c101536 */
[C---:B------:R-:W-:Y:S02]  /*daf0*/  ISETP.GT.AND P5, PT, R0.reuse, 0x80, P3 ;  /* 0x000000800000780c */ /* 0x040fe40001fa4270 */
[C---:B------:R-:W-:Y:S01]  /*db00*/  ISETP.GT.AND P3, PT, R0.reuse, 0x88, P3 ;  /* 0x000000880000780c */ /* 0x040fe20001f64270 */
[----:B------:R1:W-:Y:S01]  /*db10*/  @P4 STG.E.U16 desc[UR54][R6.64+0xd2], R103 ;  /* 0x0000d26706004986 */ /* 0x0003e2000c101536 */
[----:B------:R-:W-:-:S02]  /*db20*/  ISETP.GT.AND P4, PT, R0, 0x80, P2 ;  /* 0x000000800000780c */ /* 0x000fc40001784270 */
[C---:B------:R-:W-:Y:S02]  /*db30*/  ISETP.GT.AND P2, PT, R0.reuse, 0x88, P2 ;  /* 0x000000880000780c */ /* 0x040fe40001744270 */
[----:B------:R-:W-:Y:S02]  /*db40*/  F2FP.F16.F32.PACK_AB R25, RZ, R25 ;  /* 0x00000019ff19723e */ /* 0x000fe400000000ff */
[----:B------:R-:W-:Y:S02]  /*db50*/  F2FP.F16.F32.PACK_AB R26, RZ, R26 ;  /* 0x0000001aff1a723e */ /* 0x000fe400000000ff */
[----:B------:R-:W-:Y:S01]  /*db60*/  F2FP.F16.F32.PACK_AB R27, RZ, R27 ;  /* 0x0000001bff1b723e */ /* 0x000fe200000000ff */
[----:B------:R1:W-:Y:S01]  /*db70*/  @P5 STG.E.U16 desc[UR54][R12.64+0xc0], R88 ;  /* 0x0000c0580c005986 */ /* 0x0003e2000c101536 */
[----:B------:R-:W-:Y:S02]  /*db80*/  F2FP.F16.F32.PACK_AB R28, RZ, R28 ;  /* 0x0000001cff1c723e */ /* 0x000fe400000000ff */
[----:B------:R-:W-:Y:S01]  /*db90*/  F2FP.F16.F32.PACK_AB R29, RZ, R29 ;  /* 0x0000001dff1d723e */ /* 0x000fe200000000ff */
[----:B------:R1:W-:Y:S01]  /*dba0*/  @P4 STG.E.U16 desc[UR54][R12.64+0xc2], R89 ;  /* 0x0000c2590c004986 */ /* 0x0003e2000c101536 */
[----:B------:R-:W-:-:S02]  /*dbb0*/  ISETP.GT.AND P4, PT, R0, 0x80, P0 ;  /* 0x000000800000780c */ /* 0x000fc40000784270 */
[C---:B------:R-:W-:Y:S01]  /*dbc0*/  ISETP.GT.AND P0, PT, R0.reuse, 0x88, P0 ;  /* 0x000000880000780c */ /* 0x040fe20000704270 */
[----:B------:R1:W-:Y:S01]  /*dbd0*/  @P3 STG.E.U16 desc[UR54][R8.64+0xc0], R90 ;  /* 0x0000c05a08003986 */ /* 0x0003e2000c101536 */
[C---:B------:R-:W-:Y:S02]  /*dbe0*/  ISETP.GT.AND P3, PT, R0.reuse, 0x80, P1 ;  /* 0x000000800000780c */ /* 0x040fe40000f64270 */
[C---:B------:R-:W-:Y:S01]  /*dbf0*/  ISETP.GT.AND P1, PT, R0.reuse, 0x88, P1 ;  /* 0x000000880000780c */ /* 0x040fe20000f24270 */
[----:B------:R1:W-:Y:S01]  /*dc00*/  @P2 STG.E.U16 desc[UR54][R8.64+0xc2], R91 ;  /* 0x0000c25b08002986 */ /* 0x0003e2000c101536 */
[----:B------:R-:W-:Y:S02]  /*dc10*/  ISETP.GT.AND P2, PT, R3, 0x71, PT ;  /* 0x000000710300780c */ /* 0x000fe40003f44270 */
[----:B------:R-:W-:Y:S02]  /*dc20*/  F2FP.F16.F32.PACK_AB R30, RZ, R30 ;  /* 0x0000001eff1e723e */ /* 0x000fe400000000ff */
[----:B------:R-:W-:Y:S01]  /*dc30*/  F2FP.F16.F32.PACK_AB R31, RZ, R31 ;  /* 0x0000001fff1f723e */ /* 0x000fe200000000ff */
[----:B------:R1:W-:Y:S01]  /*dc40*/  @P4 STG.E.U16 desc[UR54][R12.64+0xd0], R92 ;  /* 0x0000d05c0c004986 */ /* 0x0003e2000c101536 */
[----:B------:R-:W-:-:S03]  /*dc50*/  ISETP.GT.AND P4, PT, R0, RZ, P2 ;  /* 0x000000ff0000720c */ /* 0x000fc60001784270 */
[----:B------:R1:W-:Y:S01]  /*dc60*/  @P3 STG.E.U16 desc[UR54][R12.64+0xd2], R93 ;  /* 0x0000d25d0c003986 */ /* 0x0003e2000c101536 */
[----:B------:R-:W-:-:S03]  /*dc70*/  ISETP.GT.AND P3, PT, R3, 0x70, PT ;  /* 0x000000700300780c */ /* 0x000fc60003f64270 */
[----:B------:R1:W-:Y:S01]  /*dc80*/  @P0 STG.E.U16 desc[UR54][R8.64+0xd0], R94 ;  /* 0x0000d05e08000986 */ /* 0x0003e2000c101536 */
[C---:B------:R-:W-:Y:S02]  /*dc90*/  ISETP.GT.AND P0, PT, R0.reuse, RZ, P3 ;  /* 0x000000ff0000720c */ /* 0x040fe40001f04270 */
[C---:B------:R-:W-:Y:S01]  /*dca0*/  ISETP.GT.AND P5, PT, R0.reuse, 0x8, P3 ;  /* 0x000000080000780c */ /* 0x040fe20001fa4270 */
[----:B------:R1:W-:Y:S01]  /*dcb0*/  @P1 STG.E.U16 desc[UR54][R8.64+0xd2], R95 ;  /* 0x0000d25f08001986 */ /* 0x0003e2000c101536 */
[----:B------:R-:W-:-:S03]  /*dcc0*/  ISETP.GT.AND P1, PT, R0, 0x8, P2 ;  /* 0x000000080000780c */ /* 0x000fc60001724270 */
[----:B------:R1:W-:Y:S06]  /*dcd0*/  @P4 STG.E.U16 desc[UR54][R4.64+0xe2], R81 ;  /* 0x0000e25104004986 */ /* 0x0003ec000c101536 */
[----:B------:R1:W-:Y:S01]  /*dce0*/  @P0 STG.E.U16 desc[UR54][R4.64+0xe0], R80 ;  /* 0x0000e05004000986 */ /* 0x0003e2000c101536 */
[----:B------:R-:W-:-:S03]  /*dcf0*/  ISETP.GT.AND P0, PT, R3, 0x78, PT ;  /* 0x000000780300780c */ /* 0x000fc60003f04270 */
[----:B------:R1:W-:Y:S01]  /*dd00*/  @P1 STG.E.U16 desc[UR54][R6.64+0xe2], R83 ;  /* 0x0000e25306001986 */ /* 0x0003e2000c101536 */
[----:B------:R-:W-:-:S03]  /*dd10*/  ISETP.GT.AND P1, PT, R3, 0x79, PT ;  /* 0x000000790300780c */ /* 0x000fc60003f24270 */
[----:B------:R1:W-:Y:S01]  /*dd20*/  @P5 STG.E.U16 desc[UR54][R6.64+0xe0], R82 ;  /* 0x0000e05206005986 */ /* 0x0003e2000c101536 */
[C---:B------:R-:W-:Y:S02]  /*dd30*/  ISETP.GT.AND P5, PT, R0.reuse, RZ, P0 ;  /* 0x000000ff0000720c */ /* 0x040fe400007a4270 */
[----:B------:R-:W-:-:S11]  /*dd40*/  ISETP.GT.AND P4, PT, R0, RZ, P1 ;  /* 0x000000ff0000720c */ /* 0x000fd60000f84270 */
[----:B------:R1:W-:Y:S01]  /*dd50*/  @P5 STG.E.U16 desc[UR54][R4.64+0xf0], R84 ;  /* 0x0000f05404005986 */ /* 0x0003e2000c101536 */
[----:B------:R-:W-:-:S03]  /*dd60*/  ISETP.GT.AND P5, PT, R0, 0x8, P0 ;  /* 0x000000080000780c */ /* 0x000fc600007a4270 */
[----:B------:R1:W-:Y:S01]  /*dd70*/  @P4 STG.E.U16 desc[UR54][R4.64+0xf2], R85 ;  /* 0x0000f25504004986 */ /* 0x0003e2000c101536 */
[----:B------:R-:W-:-:S09]  /*dd80*/  ISETP.GT.AND P4, PT, R0, 0x8, P1 ;  /* 0x000000080000780c */ /* 0x000fd20000f84270 */
[----:B------:R1:W-:Y:S01]  /*dd90*/  @P5 STG.E.U16 desc[UR54][R6.64+0xf0], R86 ;  /* 0x0000f05606005986 */ /* 0x0003e2000c101536 */
[C---:B------:R-:W-:Y:S02]  /*dda0*/  ISETP.GT.AND P5, PT, R0.reuse, 0x80, P3 ;  /* 0x000000800000780c */ /* 0x040fe40001fa4270 */
[C---:B------:R-:W-:Y:S01]  /*ddb0*/  ISETP.GT.AND P3, PT, R0.reuse, 0x88, P3 ;  /* 0x000000880000780c */ /* 0x040fe20001f64270 */
[----:B------:R1:W-:Y:S01]  /*ddc0*/  @P4 STG.E.U16 desc[UR54][R6.64+0xf2], R87 ;  /* 0x0000f25706004986 */ /* 0x0003e2000c101536 */
[C---:B------:R-:W-:Y:S02]  /*ddd0*/  ISETP.GT.AND P4, PT, R0.reuse, 0x80, P2 ;  /* 0x000000800000780c */ /* 0x040fe40001784270 */
[----:B------:R-:W-:-:S07]  /*dde0*/  ISETP.GT.AND P2, PT, R0, 0x88, P2 ;  /* 0x000000880000780c */ /* 0x000fce0001744270 */
[----:B------:R1:W-:Y:S04]  /*ddf0*/  @P5 STG.E.U16 desc[UR54][R12.64+0xe0], R72 ;  /* 0x0000e0480c005986 */ /* 0x0003e8000c101536 */
[----:B------:R1:W-:Y:S01]  /*de00*/  @P4 STG.E.U16 desc[UR54][R12.64+0xe2], R73 ;  /* 0x0000e2490c004986 */ /* 0x0003e2000c101536 */
[C---:B------:R-:W-:Y:S02]  /*de10*/  ISETP.GT.AND P4, PT, R0.reuse, 0x80, P0 ;  /* 0x000000800000780c */ /* 0x040fe40000784270 */
[C---:B------:R-:W-:Y:S01]  /*de20*/  ISETP.GT.AND P0, PT, R0.reuse, 0x88, P0 ;  /* 0x000000880000780c */ /* 0x040fe20000704270 */
[----:B------:R1:W-:Y:S01]  /*de30*/  @P3 STG.E.U16 desc[UR54][R8.64+0xe0], R74 ;  /* 0x0000e04a08003986 */ /* 0x0003e2000c101536 */
[C---:B------:R-:W-:Y:S02]  /*de40*/  ISETP.GT.AND P3, PT, R0.reuse, 0x80, P1 ;  /* 0x000000800000780c */ /* 0x040fe40000f64270 */
[----:B------:R-:W-:Y:S01]  /*de50*/  ISETP.GT.AND P1, PT, R0, 0x88, P1 ;  /* 0x000000880000780c */ /* 0x000fe20000f24270 */
[----:B------:R1:W-:Y:S01]  /*de60*/  @P2 STG.E.U16 desc[UR54][R8.64+0xe2], R75 ;  /* 0x0000e24b08002986 */ /* 0x0003e2000c101536 */
[----:B------:R-:W-:-:S05]  /*de70*/  ISETP.GT.AND P2, PT, R3, 0x81, PT ;  /* 0x000000810300780c */ /* 0x000fca0003f44270 */
        /* <DEDUP_REMOVED lines=73> */
[----:B------:R-:W-:-:S03]  /*e310*/  ISETP.GT.AND P4, PT, R0, 0x8, P2 ;  /* 0x000000080000780c */ /* 0x000fc60001784270 */
[----:B------:R1:W-:Y:S01]  /*e320*/  @P3 STG.E.U16 desc[UR54][R12.64+0x132], R45 ;  /* 0x0001322d0c003986 */ /* 0x0003e2000c101536 */
[----:B------:R-:W-:-:S03]  /*e330*/  ISETP.GT.AND P3, PT, R3, 0xa1, PT ;  /* 0x000000a10300780c */ /* 0x000fc60003f64270 */
[----:B------:R1:W-:Y:S01]  /*e340*/  @P0 STG.E.U16 desc[UR54][R8.64+0x130], R46 ;  /* 0x0001302e08000986 */ /* 0x0003e2000c101536 */
[C---:B------:R-:W-:Y:S02]  /*e350*/  ISETP.GT.AND P0, PT, R0.reuse, RZ, P2 ;  /* 0x000000ff0000720c */ /* 0x040fe40001704270 */
[C---:B------:R-:W-:Y:S01]  /*e360*/  ISETP.GT.AND P5, PT, R0.reuse, 0x8, P3 ;  /* 0x000000080000780c */ /* 0x040fe20001fa4270 */
[----:B------:R1:W-:Y:S01]  /*e370*/  @P1 STG.E.U16 desc[UR54][R8.64+0x132], R47 ;  /* 0x0001322f08001986 */ /* 0x0003e2000c101536 */
[----:B------:R-:W-:-:S09]  /*e380*/  ISETP.GT.AND P1, PT, R0, RZ, P3 ;  /* 0x000000ff0000720c */ /* 0x000fd20001f24270 */
[----:B------:R1:W-:Y:S01]  /*e390*/  @P0 STG.E.U16 desc[UR54][R4.64+0x140], R32 ;  /* 0x0001402004000986 */ /* 0x0003e2000c101536 */
[----:B------:R-:W-:-:S03]  /*e3a0*/  ISETP.GT.AND P0, PT, R3, 0xa9, PT ;  /* 0x000000a90300780c */ /* 0x000fc60003f04270 */
[----:B------:R1:W-:Y:S01]  /*e3b0*/  @P1 STG.E.U16 desc[UR54][R4.64+0x142], R33 ;  /* 0x0001422104001986 */ /* 0x0003e2000c101536 */
[----:B------:R-:W-:-:S03]  /*e3c0*/  ISETP.GT.AND P1, PT, R3, 0xa8, PT ;  /* 0x000000a80300780c */ /* 0x000fc60003f24270 */
[----:B------:R1:W-:Y:S01]  /*e3d0*/  @P4 STG.E.U16 desc[UR54][R6.64+0x140], R34 ;  /* 0x0001402206004986 */ /* 0x0003e2000c101536 */
[----:B------:R-:W-:-:S03]  /*e3e0*/  ISETP.GT.AND P4, PT, R0, RZ, P0 ;  /* 0x000000ff0000720c */ /* 0x000fc60000784270 */
[----:B------:R1:W-:Y:S01]  /*e3f0*/  @P5 STG.E.U16 desc[UR54][R6.64+0x142], R35 ;  /* 0x0001422306005986 */ /* 0x0003e2000c101536 */
[----:B------:R-:W-:-:S09]  /*e400*/  ISETP.GT.AND P5, PT, R0, RZ, P1 ;  /* 0x000000ff0000720c */ /* 0x000fd20000fa4270 */
        /* <DEDUP_REMOVED lines=10> */
[----:B------:R1:W-:Y:S01]  /*e4b0*/  @P4 STG.E.U16 desc[UR54][R12.64+0x140], R24 ;  /* 0x000140180c004986 */ /* 0x0003e2000c101536 */
[C---:B------:R-:W-:Y:S02]  /*e4c0*/  ISETP.GT.AND P4, PT, R0.reuse, 0x80, P0 ;  /* 0x000000800000780c */ /* 0x040fe40000784270 */
[C---:B------:R-:W-:Y:S01]  /*e4d0*/  ISETP.GT.AND P0, PT, R0.reuse, 0x88, P0 ;  /* 0x000000880000780c */ /* 0x040fe20000704270 */
[----:B------:R1:W-:Y:S01]  /*e4e0*/  @P5 STG.E.U16 desc[UR54][R12.64+0x142], R25 ;  /* 0x000142190c005986 */ /* 0x0003e2000c101536 */
[C---:B------:R-:W-:Y:S02]  /*e4f0*/  ISETP.GT.AND P5, PT, R0.reuse, 0x80, P1 ;  /* 0x000000800000780c */ /* 0x040fe40000fa4270 */
[----:B------:R-:W-:Y:S01]  /*e500*/  ISETP.GT.AND P1, PT, R0, 0x88, P1 ;  /* 0x000000880000780c */ /* 0x000fe20000f24270 */
[----:B------:R1:W-:Y:S04]  /*e510*/  @P2 STG.E.U16 desc[UR54][R8.64+0x140], R26 ;  /* 0x0001401a08002986 */ /* 0x0003e8000c101536 */
[----:B------:R1:W-:Y:S04]  /*e520*/  @P3 STG.E.U16 desc[UR54][R8.64+0x142], R27 ;  /* 0x0001421b08003986 */ /* 0x0003e8000c101536 */
[----:B------:R1:W-:Y:S04]  /*e530*/  @P4 STG.E.U16 desc[UR54][R12.64+0x152], R29 ;  /* 0x0001521d0c004986 */ /* 0x0003e8000c101536 */
[----:B------:R1:W-:Y:S04]  /*e540*/  @P5 STG.E.U16 desc[UR54][R12.64+0x150], R28 ;  /* 0x0001501c0c005986 */ /* 0x0003e8000c101536 */
[----:B------:R1:W-:Y:S04]  /*e550*/  @P1 STG.E.U16 desc[UR54][R8.64+0x150], R30 ;  /* 0x0001501e08001986 */ /* 0x0003e8000c101536 */
[----:B------:R1:W-:Y:S02]  /*e560*/  @P0 STG.E.U16 desc[UR54][R8.64+0x152], R31 ;  /* 0x0001521f08000986 */ /* 0x0003e4000c101536 */
.L_x_381:
[----:B------:R-:W-:Y:S05]  /*e570*/  BSYNC B0 ;  /* 0x0000000000007941 */ /* 0x000fea0003800000 */
.L_x_33:
[----:B------:R-:W-:Y:S01]  /*e580*/  ULDC UR4, c[0x0][0xc] ;  /* 0x0000030000047ab9 */ /* 0x000fe20000000800 */
[----:B------:R-:W-:Y:S01]  /*e590*/  ULDC UR5, c[0x0][0x10] ;  /* 0x0000040000057ab9 */ /* 0x000fe20000000800 */
[----:B0-----:R-:W1:Y:S01]  /*e5a0*/  LDC R3, c[0x0][0x14] ;  /* 0x00000500ff037b82 */ /* 0x001e620000000800 */
[----:B------:R-:W-:Y:S01]  /*e5b0*/  UIMAD.WIDE.U32 UR4, UR4, UR5, URZ ;  /* 0x00000005040472a5 */ /* 0x000fe2000f8e003f */
[----:B------:R-:W-:Y:S01]  /*e5c0*/  IMAD.MOV.U32 R18, RZ, RZ, R22 ;  /* 0x000000ffff127224 */ /* 0x000fe200078e0016 */
[----:B------:R-:W-:-:S04]  /*e5d0*/  PRMT R0, RZ, 0x7610, R0 ;  /* 0x00007610ff007816 */ /* 0x000fc80000000000 */
[----:B-1----:R-:W-:-:S04]  /*e5e0*/  IMAD.WIDE.U32 R4, R3, UR4, R18 ;  /* 0x0000000403047c25 */ /* 0x002fc8000f8e0012 */
[----:B------:R-:W-:Y:S01]  /*e5f0*/  IMAD R3, R3, UR5, RZ ;  /* 0x0000000503037c24 */ /* 0x000fe2000f8e02ff */
[----:B------:R-:W-:Y:S01]  /*e600*/  ULDC.64 UR4, c[0x0][0x650] ;  /* 0x0001940000047ab9 */ /* 0x000fe20000000a00 */
[----:B------:R-:W-:Y:S01]  /*e610*/  IMAD.MOV.U32 R22, RZ, RZ, R4 ;  /* 0x000000ffff167224 */ /* 0x000fe200078e0004 */
[----:B------:R-:W-:Y:S01]  /*e620*/  ISETP.GE.U32.AND P0, PT, R4, UR4, PT ;  /* 0x0000000404007c0c */ /* 0x000fe2000bf06070 */
[----:B------:R-:W-:Y:S02]  /*e630*/  IMAD.IADD R19, R5, 0x1, R3 ;  /* 0x0000000105137824 */ /* 0x000fe400078e0203 */
[----:B------:R-:W-:Y:S02]  /*e640*/  IMAD.MOV.U32 R3, RZ, RZ, -0x1 ;  /* 0xffffffffff037424 */ /* 0x000fe400078e00ff */
[----:B------:R-:W-:Y:S01]  /*e650*/  IMAD.MOV.U32 R18, RZ, RZ, -0x1 ;  /* 0xffffffffff127424 */ /* 0x000fe200078e00ff */
[----:B------:R-:W-:Y:S02]  /*e660*/  ISETP.GE.U32.AND.EX P0, PT, R19, UR5, PT, P0 ;  /* 0x0000000513007c0c */ /* 0x000fe4000bf06100 */
[----:B------:R0:W-:Y:S11]  /*e670*/  STL [R1+0x4], R3 ;  /* 0x0000040301007387 */ /* 0x0001f60000100800 */
[----:B0-----:R-:W-:Y:S05]  /*e680*/  @P0 BRA `(.L_x_382) ;  /* 0x0000000400740947 */ /* 0x001fea0003800000 */
[----:B------:R-:W0:Y:S01]  /*e690*/  S2R R12, SR_CTAID.X ;  /* 0x00000000000c7919 */ /* 0x000e220000002500 */
[----:B---34-:R-:W1:Y:S01]  /*e6a0*/  LDC.64 R10, c[0x0][0x628] ;  /* 0x00018a00ff0a7b82 */ /* 0x018e620000000a00 */
[----:B------:R-:W-:Y:S01]  /*e6b0*/  ULDC UR4, c[0x0][0x150] ;  /* 0x0000540000047ab9 */ /* 0x000fe20000000800 */
[----:B------:R-:W-:Y:S01]  /*e6c0*/  IMAD.MOV.U32 R8, RZ, RZ, R22 ;  /* 0x000000ffff087224 */ /* 0x000fe200078e0016 */
[----:B------:R-:W3:Y:S01]  /*e6d0*/  S2R R20, SR_CTAID.Y ;  /* 0x0000000000147919 */ /* 0x000ee20000002600 */
[----:B------:R-:W-:-:S04]  /*e6e0*/  IMAD.MOV.U32 R9, RZ, RZ, R19 ;  /* 0x000000ffff097224 */ /* 0x000fc800078e0013 */
[----:B------:R-:W4:Y:S08]  /*e6f0*/  LDC R21, c[0x0][0x144] ;  /* 0x00005100ff157b82 */ /* 0x000f300000000800 */
[----:B------:R-:W2:Y:S08]  /*e700*/  LDC R0, c[0x0][0x630] ;  /* 0x00018c00ff007b82 */ /* 0x000eb00000000800 */
[----:B------:R-:W2:Y:S01]  /*e710*/  LDC.64 R14, c[0x0][0x620] ;  /* 0x00018800ff0e7b82 */ /* 0x000ea20000000a00 */
[----:B-1----:R-:W-:-:S04]  /*e720*/  ISETP.NE.U32.AND P0, PT, R10, RZ, PT ;  /* 0x000000ff0a00720c */ /* 0x002fc80003f05070 */
[----:B------:R-:W-:Y:S02]  /*e730*/  ISETP.NE.AND.EX P0, PT, R11, RZ, PT, P0 ;  /* 0x000000ff0b00720c */ /* 0x000fe40003f05300 */
[----:B0-----:R-:W-:-:S05]  /*e740*/  I2FP.F32.U32 R3, R12 ;  /* 0x0000000c00037245 */ /* 0x001fca0000201000 */
[----:B------:R-:W-:-:S04]  /*e750*/  FMUL R3, R3, UR4 ;  /* 0x0000000403037c20 */ /* 0x000fc80008400000 */
[----:B------:R0:W1:Y:S02]  /*e760*/  F2I.U32.TRUNC.NTZ R18, R3 ;  /* 0x0000000300127305 */ /* 0x000064000020f000 */
[----:B---34-:R-:W-:Y:S05]  /*e770*/  @!P0 BRA `(.L_x_383) ;  /* 0x0000000000288947 */ /* 0x018fea0003800000 */
[----:B0-----:R-:W0:Y:S02]  /*e780*/  LDC R3, c[0x0][0x634] ;  /* 0x00018d00ff037b82 */ /* 0x001e240000000800 */
        /* <DEDUP_REMOVED lines=9> */
.L_x_383:
[----:B------:R-:W3:Y:S01]  /*e820*/  LDC.64 R28, c[0x0][0x640] ;  /* 0x00019000ff1c7b82 */ /* 0x000ee20000000a00 */
[-CC-:B--2---:R-:W-:Y:S01]  /*e830*/  SHF.R.U64 R13, R8, R0.reuse, R9.reuse ;  /* 0x00000000080d7219 */ /* 0x184fe20000001209 */
[----:B-1----:R-:W-:Y:S01]  /*e840*/  IMAD.MOV R7, RZ, RZ, -R18 ;  /* 0x000000ffff077224 */ /* 0x002fe200078e0a12 */
[----:B------:R-:W-:Y:S01]  /*e850*/  SHF.R.U32.HI R0, RZ, R0, R9 ;  /* 0x00000000ff007219 */ /* 0x000fe20000011609 */
[----:B------:R-:W-:Y:S01]  /*e860*/  IMAD.MOV.U32 R18, RZ, RZ, R22 ;  /* 0x000000ffff127224 */ /* 0x000fe200078e0016 */
[----:B0-----:R-:W-:Y:S01]  /*e870*/  IADD3 R3, P0, RZ, -R13, RZ ;  /* 0x8000000dff037210 */ /* 0x001fe20007f1e0ff */
[----:B------:R-:W-:Y:S01]  /*e880*/  IMAD R24, R21, R7, R12 ;  /* 0x0000000715187224 */ /* 0x000fe200078e020c */
[----:B------:R-:W-:Y:S01]  /*e890*/  ULDC UR4, c[0x0][0x154] ;  /* 0x0000550000047ab9 */ /* 0x000fe20000000800 */
[----:B------:R-:W0:Y:S01]  /*e8a0*/  LDC R6, c[0x0][0x618] ;  /* 0x00018600ff067b82 */ /* 0x000e220000000800 */
[----:B------:R-:W-:Y:S02]  /*e8b0*/  IMAD.MOV.U32 R7, RZ, RZ, 0x1 ;  /* 0x00000001ff077424 */ /* 0x000fe400078e00ff */
[----:B------:R-:W-:-:S04]  /*e8c0*/  IMAD.X R5, RZ, RZ, ~R0, P0 ;  /* 0x000000ffff057224 */ /* 0x000fc800000e0e00 */
[-C--:B------:R-:W-:Y:S01]  /*e8d0*/  IMAD R0, R5, R14.reuse, RZ ;  /* 0x0000000e05007224 */ /* 0x080fe200078e02ff */
[----:B------:R-:W1:Y:S01]  /*e8e0*/  LDC R8, c[0x0][0x608] ;  /* 0x00018200ff087b82 */ /* 0x000e620000000800 */
[----:B------:R-:W-:-:S04]  /*e8f0*/  IMAD.WIDE.U32 R4, R3, R14, R18 ;  /* 0x0000000e03047225 */ /* 0x000fc800078e0012 */
[----:B------:R-:W-:Y:S01]  /*e900*/  IMAD R3, R3, R15, R0 ;  /* 0x0000000f03037224 */ /* 0x000fe200078e0200 */
[----:B------:R-:W-:Y:S02]  /*e910*/  I2FP.F32.U32 R0, R20 ;  /* 0x0000001400007245 */ /* 0x000fe40000201000 */
[----:B------:R-:W2:Y:S01]  /*e920*/  LDC R26, c[0x0][0x658] ;  /* 0x00019600ff1a7b82 */ /* 0x000ea20000000800 */
[----:B------:R-:W-:Y:S01]  /*e930*/  IMAD.IADD R3, R5, 0x1, R3 ;  /* 0x0000000105037824 */ /* 0x000fe200078e0203 */
[----:B---3--:R-:W-:Y:S01]  /*e940*/  ISETP.NE.U32.AND P0, PT, R28, RZ, PT ;  /* 0x000000ff1c00720c */ /* 0x008fe20003f05070 */
[----:B------:R-:W-:Y:S01]  /*e950*/  FMUL R0, R0, UR4 ;  /* 0x0000000400007c20 */ /* 0x000fe20008400000 */
[----:B------:R-:W-:Y:S02]  /*e960*/  IMAD.MOV.U32 R5, RZ, RZ, -0x1 ;  /* 0xffffffffff057424 */ /* 0x000fe400078e00ff */
[----:B------:R-:W-:Y:S01]  /*e970*/  ISETP.NE.AND.EX P0, PT, R29, RZ, PT, P0 ;  /* 0x000000ff1d00720c */ /* 0x000fe20003f05300 */
[----:B------:R3:W4:Y:S01]  /*e980*/  F2I.U32.TRUNC.NTZ R15, R0 ;  /* 0x00000000000f7305 */ /* 0x000722000020f000 */
[----:B------:R-:W3:Y:S01]  /*e990*/  LDC R21, c[0x0][0x148] ;  /* 0x00005200ff157b82 */ /* 0x000ee20000000800 */
[----:B0-----:R-:W-:-:S02]  /*e9a0*/  SHF.R.U64 R12, R4, R6, R3 ;  /* 0x00000006040c7219 */ /* 0x001fc40000001203 */
[----:B------:R-:W-:-:S05]  /*e9b0*/  SHF.R.U32.HI R3, RZ, R6, R3 ;  /* 0x00000006ff037219 */ /* 0x000fca0000011603 */
[----:B------:R-:W0:Y:S01]  /*e9c0*/  LDC R18, c[0x0][0x600] ;  /* 0x00018000ff127b82 */ /* 0x000e220000000800 */
[-CC-:B-1----:R-:W-:Y:S02]  /*e9d0*/  SHF.R.U64 R10, R12, R8.reuse, R3.reuse ;  /* 0x000000080c0a7219 */ /* 0x182fe40000001203 */
[----:B------:R-:W-:-:S05]  /*e9e0*/  SHF.R.U32.HI R3, RZ, R8, R3 ;  /* 0x00000008ff037219 */ /* 0x000fca0000011603 */
[----:B------:R-:W1:Y:S01]  /*e9f0*/  LDC R25, c[0x0][0x648] ;  /* 0x00019200ff197b82 */ /* 0x000e620000000800 */
[-C--:B--2---:R-:W-:Y:S02]  /*ea00*/  SHF.L.U32 R4, R5, R26.reuse, RZ ;  /* 0x0000001a05047219 */ /* 0x084fe400000006ff */
[-CC-:B------:R-:W-:Y:S02]  /*ea10*/  SHF.R.U64 R14, R10, R26.reuse, R3.reuse ;  /* 0x0000001a0a0e7219 */ /* 0x180fe40000001203 */
[----:B------:R-:W-:Y:S02]  /*ea20*/  SHF.R.U32.HI R5, RZ, R26, R3 ;  /* 0x0000001aff057219 */ /* 0x000fe40000011603 */
[----:B------:R-:W-:Y:S01]  /*ea30*/  LOP3.LUT R201, RZ, R4, RZ, 0x33, !PT ;  /* 0x00000004ffc97212 */ /* 0x000fe200078e33ff */
[----:B------:R-:W2:Y:S01]  /*ea40*/  LDC R27, c[0x0][0x638] ;  /* 0x00018e00ff1b7b82 */ /* 0x000ea20000000800 */
[----:B------:R-:W-:Y:S01]  /*ea50*/  SHF.L.U32 R26, R7, R26, RZ ;  /* 0x0000001a071a7219 */ /* 0x000fe200000006ff */
[----:B------:R-:W-:-:S06]  /*ea60*/  IMAD.MOV.U32 R4, RZ, RZ, R14 ;  /* 0x000000ffff047224 */ /* 0x000fcc00078e000e */
[----:B------:R-:W0:Y:S01]  /*ea70*/  LDC R30, c[0x0][0x610] ;  /* 0x00018400ff1e7b82 */ /* 0x000e220000000800 */
[----:B----4-:R-:W-:Y:S05]  /*ea80*/  @!P0 BRA `(.L_x_384) ;  /* 0x0000000000288947 */ /* 0x010fea0003800000 */
        /* <DEDUP_REMOVED lines=10> */
.L_x_384:
[----:B------:R-:W4:Y:S01]  /*eb30*/  LDC R3, c[0x0][0x65c] ;  /* 0x00019700ff037b82 */ /* 0x000f220000000800 */
[----:B-1-3--:R-:W-:Y:S01]  /*eb40*/  SHF.R.U64 R0, R4, R25, R5 ;  /* 0x0000001904007219 */ /* 0x00afe20000001205 */
[----:B0-----:R-:W-:Y:S01]  /*eb50*/  VIADD R5, R18, 0xffffffff ;  /* 0xffffffff12057836 */ /* 0x001fe20000000000 */
[----:B------:R-:W-:Y:S01]  /*eb60*/  LOP3.LUT R201, R10, R201, RZ, 0xc0, !PT ;  /* 0x000000c90ac97212 */ /* 0x000fe200078ec0ff */
[----:B------:R-:W-:-:S03]  /*eb70*/  IMAD.MOV R15, RZ, RZ, -R15 ;  /* 0x000000ffff0f7224 */ /* 0x000fc600078e0a0f */
[----:B------:R-:W-:Y:S01]  /*eb80*/  LOP3.LUT R5, R12, R5, RZ, 0xc0, !PT ;  /* 0x000000050c057212 */ /* 0x000fe200078ec0ff */
[----:B------:R-:W-:Y:S01]  /*eb90*/  IMAD R201, R26, R0, R201 ;  /* 0x000000001ac97224 */ /* 0x000fe200078e02c9 */
[----:B----4-:R-:W-:Y:S01]  /*eba0*/  ISETP.NE.AND P0, PT, R3, 0x1, PT ;  /* 0x000000010300780c */ /* 0x010fe20003f05270 */
[----:B------:R-:W-:-:S04]  /*ebb0*/  IMAD.MOV R3, RZ, RZ, -R0 ;  /* 0x000000ffff037224 */ /* 0x000fc800078e0a00 */
[----:B--2---:R-:W-:Y:S02]  /*ebc0*/  IMAD R0, R3, R27, R14 ;  /* 0x0000001b03007224 */ /* 0x004fe400078e020e */
[----:B------:R-:W-:Y:S02]  /*ebd0*/  IMAD.MOV.U32 R3, RZ, RZ, 0x1 ;  /* 0x00000001ff037424 */ /* 0x000fe400078e00ff */
[----:B------:R-:W-:Y:S02]  /*ebe0*/  IMAD R4, R0, R18, R5 ;  /* 0x0000001200047224 */ /* 0x000fe400078e0205 */
[----:B------:R-:W-:Y:S01]  /*ebf0*/  IMAD.MOV.U32 R18, RZ, RZ, R13 ;  /* 0x000000ffff127224 */ /* 0x000fe200078e000d */
[----:B------:R-:W-:Y:S01]  /*ec00*/  PRMT R0, R3, 0x7610, R0 ;  /* 0x0000761003007816 */ /* 0x000fe20000000000 */
[----:B------:R-:W-:-:S04]  /*ec10*/  @P0 IMAD R24, R21, R15, R20 ;  /* 0x0000000f15180224 */ /* 0x000fc800078e0214 */
[----:B------:R-:W-:-:S05]  /*ec20*/  IMAD R201, R201, R30, R24 ;  /* 0x0000001ec9c97224 */ /* 0x000fca00078e0218 */
[----:B------:R-:W-:Y:S02]  /*ec30*/  SEL R3, R4, R201, !P0 ;  /* 0x000000c904037207 */ /* 0x000fe40004000000 */
[----:B------:R-:W-:-:S03]  /*ec40*/  SEL R201, R201, R4, !P0 ;  /* 0x00000004c9c97207 */ /* 0x000fc60004000000 */
[----:B------:R0:W-:Y:S04]  /*ec50*/  STL [R1+0x4], R3 ;  /* 0x0000040301007387 */ /* 0x0001e80000100800 */
.L_x_382:
[----:B------:R1:W-:Y:S01]  /*ec60*/  STL [R1], R201 ;  /* 0x000000c901007387 */ /* 0x0003e20000100800 */
[----:B------:R-:W-:-:S13]  /*ec70*/  LOP3.LUT P0, RZ, R0, 0xff, RZ, 0xc0, !PT ;  /* 0x000000ff00ff7812 */ /* 0x000fda000780c0ff */
[----:B-1----:R-:W-:Y:S05]  /*ec80*/  @P0 BRA `(.L_x_385) ;  /* 0xffffff2400a40947 */ /* 0x002fea000383ffff */
[----:B------:R-:W-:Y:S05]  /*ec90*/  EXIT ;  /* 0x000000000000794d */ /* 0x000fea0003800000 */
.L_x_8:
[----:B0-----:R-:W-:Y:S01]  /*eca0*/  ULDC.64 UR4, c[0x0][0x650] ;  /* 0x0001940000047ab9 */ /* 0x001fe20000000a00 */
[----:B------:R-:W-:Y:S01]  /*ecb0*/  PRMT R2, RZ, 0x7610, R2 ;  /* 0x00007610ff027816 */ /* 0x000fe20000000002 */
[----:B------:R-:W-:Y:S01]  /*ecc0*/  IMAD.MOV.U32 R12, RZ, RZ, -0x1 ;  /* 0xffffffffff0c7424 */ /* 0x000fe200078e00ff */
[----:B------:R-:W-:Y:S01]  /*ecd0*/  ISETP.GE.U32.AND P0, PT, R22, UR4, PT ;  /* 0x0000000416007c0c */ /* 0x000fe2000bf06070 */
[----:B------:R-:W-:Y:S02]  /*ece0*/  IMAD.MOV.U32 R21, RZ, RZ, -0x1 ;  /* 0xffffffffff157424 */ /* 0x000fe400078e00ff */
[----:B------:R-:W-:Y:S01]  /*ecf0*/  IMAD.MOV.U32 R13, RZ, RZ, -0x1 ;  /* 0xffffffffff0d7424 */ /* 0x000fe200078e00ff */
[----:B------:R-:W-:-:S13]  /*ed00*/  ISETP.GE.U32.AND.EX P0, PT, R19, UR5, PT, P0 ;  /* 0x0000000513007c0c */ /* 0x000fda000bf06100 */
[----:B------:R-:W-:Y:S05]  /*ed10*/  @P0 BRA `(.L_x_386) ;  /* 0x0000000400340947 */ /* 0x000fea0003800000 */
        /* <DEDUP_REMOVED lines=18> */
.L_x_387:
[----:B------:R-:W0:Y:S01]  /*ee40*/  LDC.64 R28, c[0x0][0x640] ;  /* 0x00019000ff1c7b82 */ /* 0x000e220000000a00 */
[-CC-:B------:R-:W-:Y:S01]  /*ee50*/  SHF.R.U64 R16, R12, R2.reuse, R13.reuse ;  /* 0x000000020c107219 */ /* 0x180fe2000000120d */
[----:B------:R-:W-:Y:S01]  /*ee60*/  IMAD.MOV.U32 R18, RZ, RZ, R22 ;  /* 0x000000ffff127224 */ /* 0x000fe200078e0016 */
[----:B------:R-:W-:Y:S01]  /*ee70*/  SHF.R.U32.HI R2, RZ, R2, R13 ;  /* 0x00000002ff027219 */ /* 0x000fe2000001160d */
[----:B------:R-:W-:Y:S01]  /*ee80*/  IMAD.MOV.U32 R26, RZ, RZ, 0x1 ;  /* 0x00000001ff1a7424 */ /* 0x000fe200078e00ff */
[----:B------:R-:W-:-:S03]  /*ee90*/  IADD3 R11, P0, RZ, -R16, RZ ;  /* 0x80000010ff0b7210 */ /* 0x000fc60007f1e0ff */
[----:B------:R-:W1:Y:S02]  /*eea0*/  LDC R10, c[0x0][0x618] ;  /* 0x00018600ff0a7b82 */ /* 0x000e640000000800 */
[----:B------:R-:W-:-:S04]  /*eeb0*/  IMAD.X R9, RZ, RZ, ~R2, P0 ;  /* 0x000000ffff097224 */ /* 0x000fc800000e0e02 */
[-C--:B------:R-:W-:Y:S02]  /*eec0*/  IMAD R2, R9, R24.reuse, RZ ;  /* 0x0000001809027224 */ /* 0x080fe400078e02ff */
[----:B------:R-:W2:Y:S01]  /*eed0*/  LDC R12, c[0x0][0x608] ;  /* 0x00018200ff0c7b82 */ /* 0x000ea20000000800 */
[----:B------:R-:W-:-:S04]  /*eee0*/  IMAD.WIDE.U32 R8, R11, R24, R18 ;  /* 0x000000180b087225 */ /* 0x000fc800078e0012 */
[----:B------:R-:W-:-:S03]  /*eef0*/  IMAD R11, R11, R25, R2 ;  /* 0x000000190b0b7224 */ /* 0x000fc600078e0202 */
[----:B------:R-:W3:Y:S01]  /*ef00*/  LDC R27, c[0x0][0x658] ;  /* 0x00019600ff1b7b82 */ /* 0x000ee20000000800 */
[----:B------:R-:W-:Y:S01]  /*ef10*/  IMAD.IADD R9, R9, 0x1, R11 ;  /* 0x0000000109097824 */ /* 0x000fe200078e020b */
[----:B0-----:R-:W-:-:S04]  /*ef20*/  ISETP.NE.U32.AND P0, PT, R28, RZ, PT ;  /* 0x000000ff1c00720c */ /* 0x001fc80003f05070 */
[----:B------:R-:W-:Y:S02]  /*ef30*/  ISETP.NE.AND.EX P0, PT, R29, RZ, PT, P0 ;  /* 0x000000ff1d00720c */ /* 0x000fe40003f05300 */
[----:B------:R-:W0:Y:S01]  /*ef40*/  LDC R18, c[0x0][0x600] ;  /* 0x00018000ff127b82 */ /* 0x000e220000000800 */
[-CC-:B-1----:R-:W-:Y:S01]  /*ef50*/  SHF.R.U64 R6, R8, R10.reuse, R9.reuse ;  /* 0x0000000a08067219 */ /* 0x182fe20000001209 */
[----:B------:R-:W-:Y:S01]  /*ef60*/  IMAD.MOV.U32 R8, RZ, RZ, -0x1 ;  /* 0xffffffffff087424 */ /* 0x000fe200078e00ff */
[----:B------:R-:W-:-:S05]  /*ef70*/  SHF.R.U32.HI R9, RZ, R10, R9 ;  /* 0x0000000aff097219 */ /* 0x000fca0000011609 */
[----:B------:R-:W1:Y:S01]  /*ef80*/  LDC R20, c[0x0][0x648] ;  /* 0x00019200ff147b82 */ /* 0x000e620000000800 */
[-CC-:B--2---:R-:W-:Y:S02]  /*ef90*/  SHF.R.U64 R21, R6, R12.reuse, R9.reuse ;  /* 0x0000000c06157219 */ /* 0x184fe40000001209 */
[----:B------:R-:W-:-:S05]  /*efa0*/  SHF.R.U32.HI R2, RZ, R12, R9 ;  /* 0x0000000cff027219 */ /* 0x000fca0000011609 */
[----:B------:R-:W2:Y:S01]  /*efb0*/  LDC R24, c[0x0][0x638] ;  /* 0x00018e00ff187b82 */ /* 0x000ea20000000800 */
[-C--:B---3--:R-:W-:Y:S02]  /*efc0*/  SHF.L.U32 R8, R8, R27.reuse, RZ ;  /* 0x0000001b08087219 */ /* 0x088fe400000006ff */
[-CC-:B------:R-:W-:Y:S02]  /*efd0*/  SHF.R.U64 R23, R21, R27.reuse, R2.reuse ;  /* 0x0000001b15177219 */ /* 0x180fe40000001202 */
[----:B------:R-:W-:Y:S02]  /*efe0*/  LOP3.LUT R30, RZ, R8, RZ, 0x33, !PT ;  /* 0x00000008ff1e7212 */ /* 0x000fe400078e33ff */
[----:B------:R-:W-:Y:S01]  /*eff0*/  SHF.R.U32.HI R9, RZ, R27, R2 ;  /* 0x0000001bff097219 */ /* 0x000fe20000011602 */
[----:B------:R-:W3:Y:S01]  /*f000*/  LDC R25, c[0x0][0x610] ;  /* 0x00018400ff197b82 */ /* 0x000ee20000000800 */
[----:B------:R-:W-:Y:S01]  /*f010*/  IMAD.MOV.U32 R8, RZ, RZ, R23 ;  /* 0x000000ffff087224 */ /* 0x000fe200078e0017 */
[----:B------:R-:W-:Y:S06]  /*f020*/  @!P0 BRA `(.L_x_388) ;  /* 0x0000000000288947 */ /* 0x000fec0003800000 */
        /* <DEDUP_REMOVED lines=10> */
.L_x_388:
[----:B------:R-:W4:Y:S01]  /*f0d0*/  LDC R2, c[0x0][0x65c] ;  /* 0x00019700ff027b82 */ /* 0x000f220000000800 */
[----:B-1----:R-:W-:Y:S01]  /*f0e0*/  SHF.R.U64 R5, R8, R20, R9 ;  /* 0x0000001408057219 */ /* 0x002fe20000001209 */
[----:B0-----:R-:W-:Y:S01]  /*f0f0*/  VIADD R9, R18, 0xffffffff ;  /* 0xffffffff12097836 */ /* 0x001fe20000000000 */
[----:B------:R-:W-:Y:S01]  /*f100*/  SHF.L.U32 R26, R26, R27, RZ ;  /* 0x0000001b1a1a7219 */ /* 0x000fe200000006ff */
[----:B------:R-:W-:Y:S02]  /*f110*/  IMAD.MOV.U32 R13, RZ, RZ, R16 ;  /* 0x000000ffff0d7224 */ /* 0x000fe400078e0010 */
[----:B------:R-:W-:Y:S01]  /*f120*/  IMAD.MOV R8, RZ, RZ, -R5 ;  /* 0x000000ffff087224 */ /* 0x000fe200078e0a05 */
[----:B----4-:R-:W-:Y:S02]  /*f130*/  ISETP.NE.AND P0, PT, R2, 0x1, PT ;  /* 0x000000010200780c */ /* 0x010fe40003f05270 */
[----:B------:R-:W-:-:S11]  /*f140*/  LOP3.LUT R2, R21, R30, RZ, 0xc0, !PT ;  /* 0x0000001e15027212 */ /* 0x000fd600078ec0ff */
[----:B------:R-:W-:Y:S02]  /*f150*/  @P0 IMAD R3, R7, R14, R4 ;  /* 0x0000000e07030224 */ /* 0x000fe400078e0204 */
[----:B------:R-:W-:Y:S01]  /*f160*/  IMAD R4, R26, R5, R2 ;  /* 0x000000051a047224 */ /* 0x000fe200078e0202 */
[----:B------:R-:W-:Y:S01]  /*f170*/  LOP3.LUT R5, R6, R9, RZ, 0xc0, !PT ;  /* 0x0000000906057212 */ /* 0x000fe200078ec0ff */
[----:B--2---:R-:W-:Y:S02]  /*f180*/  IMAD R2, R8, R24, R23 ;  /* 0x0000001808027224 */ /* 0x004fe400078e0217 */
[----:B---3--:R-:W-:Y:S02]  /*f190*/  IMAD R3, R4, R25, R3 ;  /* 0x0000001904037224 */ /* 0x008fe400078e0203 */
[----:B------:R-:W-:Y:S02]  /*f1a0*/  IMAD R12, R2, R18, R5 ;  /* 0x00000012020c7224 */ /* 0x000fe400078e0205 */
[----:B------:R-:W-:-:S03]  /*f1b0*/  IMAD.MOV.U32 R4, RZ, RZ, 0x1 ;  /* 0x00000001ff047424 */ /* 0x000fc600078e00ff */
[----:B------:R-:W-:Y:S02]  /*f1c0*/  SEL R21, R12, R3, !P0 ;  /* 0x000000030c157207 */ /* 0x000fe40004000000 */
[----:B------:R-:W-:Y:S02]  /*f1d0*/  PRMT R2, R4, 0x7610, R2 ;  /* 0x0000761004027816 */ /* 0x000fe40000000002 */
[----:B------:R-:W-:-:S07]  /*f1e0*/  SEL R12, R3, R12, !P0 ;  /* 0x0000000c030c7207 */ /* 0x000fce0004000000 */
.L_x_386:
[----:B------:R-:W-:-:S08]  /*f1f0*/  NOP ;  /* 0x0000000000007918 */ /* 0x000fd00000000000 */
[----:B------:R-:W0:-:S00]  /*f200*/  USETMAXREG.DEALLOC.CTAPOOL 0x28 ;  /* 0x00000028000079c8 */ /* 0x000e0000080e0500 */
[----:B0-----:R-:W-:-:S13]  /*f210*/  ISETP.NE.AND P0, PT, R0, RZ, PT ;  /* 0x000000ff0000720c */ /* 0x001fda0003f05270 */
[----:B------:R-:W-:Y:S05]  /*f220*/  @P0 EXIT ;  /* 0x000000000000094d */ /* 0x000fea0003800000 */
[----:B------:R-:W-:Y:S01]  /*f230*/  LOP3.LUT P0, RZ, R2, 0xff, RZ, 0xc0, !PT ;  /* 0x000000ff02ff7812 */ /* 0x000fe2000780c0ff */
[----:B------:R-:W-:Y:S02]  /*f240*/  IMAD.MOV.U32 R0, RZ, RZ, 0x1 ;  /* 0x00000001ff007424 */ /* 0x000fe400078e00ff */
[----:B------:R-:W-:-:S10]  /*f250*/  IMAD.MOV.U32 R10, RZ, RZ, RZ ;  /* 0x000000ffff0a7224 */ /* 0x000fd400078e00ff */
[----:B------:R-:W-:Y:S05]  /*f260*/  @!P0 BRA `(.L_x_389) ;  /* 0x0000000c00488947 */ /* 0x000fea0003800000 */
[----:B------:R-:W0:Y:S01]  /*f270*/  LDC R0, c[0x0][0x28c] ;  /* 0x0000a300ff007b82 */ /* 0x000e220000000800 */
[----:B------:R-:W1:Y:S01]  /*f280*/  S2R R8, SR_CgaCtaId ;  /* 0x0000000000087919 */ /* 0x000e620000008800 */
[----:B------:R-:W-:Y:S01]  /*f290*/  ULDC UR5, c[0x0][0x600] ;  /* 0x0001800000057ab9 */ /* 0x000fe20000000800 */
[----:B------:R-:W-:Y:S01]  /*f2a0*/  ULDC UR4, c[0x0][0xc] ;  /* 0x0000030000047ab9 */ /* 0x000fe20000000800 */
[----:B------:R-:W-:Y:S01]  /*f2b0*/  UIADD3 UR16, UR5, -0x1, URZ ;  /* 0xffffffff05107890 */ /* 0x000fe2000fffe03f */
[----:B------:R-:W-:Y:S01]  /*f2c0*/  BSSY B0, `(.L_x_389) ;  /* 0x00000cc000007945 */ /* 0x000fe20003800000 */
[----:B------:R-:W-:Y:S01]  /*f2d0*/  ULDC UR6, c[0x0][0x658] ;  /* 0x0001960000067ab9 */ /* 0x000fe20000000800 */
[----:B------:R-:W-:Y:S01]  /*f2e0*/  ULDC UR5, c[0x0][0x10] ;  /* 0x0000040000057ab9 */ /* 0x000fe20000000800 */
[----:B------:R-:W-:Y:S01]  /*f2f0*/  UMOV UR7, 0xffffffff ;  /* 0xffffffff00077882 */ /* 0x000fe20000000000 */
[----:B------:R-:W-:Y:S01]  /*f300*/  UMOV UR8, 0x1 ;  /* 0x0000000100087882 */ /* 0x000fe20000000000 */
[----:B------:R-:W-:Y:S01]  /*f310*/  UIMAD.WIDE.U32 UR4, UR4, UR5, URZ ;  /* 0x00000005040472a5 */ /* 0x000fe2000f8e003f */
[----:B------:R-:W-:Y:S01]  /*f320*/  IMAD.MOV.U32 R11, RZ, RZ, 0x1 ;  /* 0x00000001ff0b7424 */ /* 0x000fe200078e00ff */
[----:B------:R-:W-:Y:S01]  /*f330*/  USHF.L.U32 UR7, UR7, UR6, URZ ;  /* 0x0000000607077299 */ /* 0x000fe2000800063f */
[----:B------:R-:W-:Y:S01]  /*f340*/  LOP3.LUT R6, R17, 0x2, RZ, 0xfc, !PT ;  /* 0x0000000211067812 */ /* 0x000fe200078efcff */
[----:B------:R-:W-:Y:S01]  /*f350*/  USHF.L.U32 UR18, UR8, UR6, URZ ;  /* 0x0000000608127299 */ /* 0x000fe2000800063f */
[----:B------:R-:W-:Y:S01]  /*f360*/  IMAD.MOV.U32 R10, RZ, RZ, RZ ;  /* 0x000000ffff0a7224 */ /* 0x000fe200078e00ff */
[----:B------:R-:W-:Y:S01]  /*f370*/  ULOP3.LUT UR17, URZ, UR7, URZ, 0x33, !UPT ;  /* 0x000000073f117292 */ /* 0x000fe2000f8e333f */
[----:B------:R-:W-:Y:S01]  /*f380*/  ULDC UR6, c[0x0][0x14] ;  /* 0x0000050000067ab9 */ /* 0x000fe20000000800 */
[----:B------:R-:W-:Y:S01]  /*f390*/  ULDC.64 UR22, c[0x0][0x198] ;  /* 0x0000660000167ab9 */ /* 0x000fe20000000a00 */
[----:B------:R-:W-:-:S02]  /*f3a0*/  UIMAD.WIDE.U32 UR20, UR4, UR6, URZ ;  /* 0x00000006041472a5 */ /* 0x000fc4000f8e003f */
[----:B------:R-:W-:Y:S01]  /*f3b0*/  UIMAD UR13, UR5, UR6, URZ ;  /* 0x00000006050d72a4 */ /* 0x000fe2000f8e023f */
[----:B0-----:R-:W-:-:S03]  /*f3c0*/  VIADD R0, R0, 0x1f ;  /* 0x0000001f00007836 */ /* 0x001fc60000000000 */
[----:B------:R-:W-:Y:S02]  /*f3d0*/  UIADD3 UR13, UR21, UR13, URZ ;  /* 0x0000000d150d7290 */ /* 0x000fe4000fffe03f */
[----:B------:R-:W-:-:S04]  /*f3e0*/  SHF.R.S32.HI R3, RZ, 0x1f, R0 ;  /* 0x0000001fff037819 */ /* 0x000fc80000011400 */
[----:B------:R-:W-:Y:S01]  /*f3f0*/  LEA.HI R3, R3, R0, RZ, 0x5 ;  /* 0x0000000003037211 */ /* 0x000fe200078f28ff */
[----:B------:R-:W-:Y:S01]  /*f400*/  IMAD.MOV.U32 R0, RZ, RZ, 0x1 ;  /* 0x00000001ff007424 */ /* 0x000fe200078e00ff */
[----:B-1----:R-:W-:Y:S02]  /*f410*/  LOP3.LUT R8, R8, 0x1, RZ, 0xc0, !PT ;  /* 0x0000000108087812 */ /* 0x002fe400078ec0ff */
[----:B------:R-:W-:-:S05]  /*f420*/  SHF.R.S32.HI R7, RZ, 0x5, R3 ;  /* 0x00000005ff077819 */ /* 0x000fca0000011403 */
[----:B------:R-:W-:-:S07]  /*f430*/  VIADD R9, R7, 0x1 ;  /* 0x0000000107097836 */ /* 0x000fce0000000000 */
.L_x_400:
[----:B------:R-:W-:-:S03]  /*f440*/  UMOV UR4, 0xffffffff ;  /* 0xffffffff00047882 */ /* 0x000fc60000000000 */
[----:B------:R-:W-:Y:S05]  /*f450*/  BRA.DIV UR4, `(.L_x_390) ;  /* 0x00000012046c7947 */ /* 0x000fea000b800000 */
[----:B------:R-:W-:-:S13]  /*f460*/  ELECT P6, URZ, PT ;  /* 0x00000000003f782f */ /* 0x000fda00038c0000 */
.L_x_416:
[----:B------:R-:W0:Y:S01]  /*f470*/  LDC R2, c[0x0][0x28c] ;  /* 0x0000a300ff027b82 */ /* 0x000e220000000800 */
[----:B------:R-:W-:Y:S01]  /*f480*/  BSSY B1, `(.L_x_391) ;  /* 0x000003b000017945 */ /* 0x000fe20003800000 */
[----:B0-----:R-:W-:-:S13]  /*f490*/  ISETP.LT.OR P6, PT, R2, 0x1, !P6 ;  /* 0x000000010200780c */ /* 0x001fda00077c1670 */
[----:B------:R-:W-:Y:S05]  /*f4a0*/  @P6 BRA `(.L_x_392) ;  /* 0x0000000000e06947 */ /* 0x000fea0003800000 */
[----:B------:R-:W-:Y:S02]  /*f4b0*/  IMAD R21, R21, 0x2, R8 ;  /* 0x0000000215157824 */ /* 0x000fe400078e0208 */
[----:B------:R-:W-:Y:S02]  /*f4c0*/  IMAD R14, R12, 0xc0, RZ ;  /* 0x000000c00c0e7824 */ /* 0x000fe400078e02ff */
[----:B------:R-:W-:Y:S02]  /*f4d0*/  IMAD.MOV.U32 R18, RZ, RZ, RZ ;  /* 0x000000ffff127224 */ /* 0x000fe400078e00ff */
[----:B------:R-:W-:Y:S02]  /*f4e0*/  IMAD.MOV.U32 R2, RZ, RZ, R9 ;  /* 0x000000ffff027224 */ /* 0x000fe400078e0009 */
[----:B------:R-:W-:Y:S02]  /*f4f0*/  IMAD.MOV.U32 R3, RZ, RZ, R0 ;  /* 0x000000ffff037224 */ /* 0x000fe400078e0000 */
[----:B------:R-:W-:-:S02]  /*f500*/  IMAD.MOV.U32 R5, RZ, RZ, R10 ;  /* 0x000000ffff057224 */ /* 0x000fc400078e000a */
[----:B------:R-:W-:-:S07]  /*f510*/  IMAD R21, R21, 0x58, RZ ;  /* 0x0000005815157824 */ /* 0x000fce00078e02ff */
.L_x_395:
[----:B------:R-:W0:Y:S01]  /*f520*/  S2R R15, SR_CgaCtaId ;  /* 0x00000000000f7919 */ /* 0x000e220000008800 */
[----:B------:R-:W-:Y:S01]  /*f530*/  MOV R4, 0x400 ;  /* 0x0000040000047802 */ /* 0x000fe20000000f00 */
[----:B------:R-:W1:Y:S03]  /*f540*/  S2R R12, SR_TID.X ;  /* 0x00000000000c7919 */ /* 0x000e660000002100 */
[----:B0-----:R-:W-:Y:S02]  /*f550*/  LEA R16, R15, R4, 0x18 ;  /* 0x000000040f107211 */ /* 0x001fe400078ec0ff */
[----:B------:R-:W-:Y:S02]  /*f560*/  SHF.L.U32 R4, R3, 0x1f, RZ ;  /* 0x0000001f03047819 */ /* 0x000fe400000006ff */
[----:B-1----:R-:W-:Y:S01]  /*f570*/  LOP3.LUT P1, RZ, R12, 0x7f, RZ, 0xc0, !PT ;  /* 0x0000007f0cff7812 */ /* 0x002fe2000782c0ff */
[----:B------:R-:W-:-:S04]  /*f580*/  IMAD R15, R5, 0x8, R16 ;  /* 0x00000008050f7824 */ /* 0x000fc800078e0210 */
[----:B------:R-:W0:Y:S08]  /*f590*/  SYNCS.PHASECHK.TRANS64.TRYWAIT P0, [R15+URZ+0x48], R4 ;  /* 0x000048040f0075a7 */ /* 0x000e30000800017f */
[----:B------:R-:W1:Y:S01]  /*f5a0*/  @!P1 LDC R12, c[0x0][0x500] ;  /* 0x00014000ff0c9b82 */ /* 0x000e620000000800 */
[----:B0-----:R-:W-:Y:S05]  /*f5b0*/  @!P0 BRA `(.L_x_393) ;  /* 0x0000001000348947 */ /* 0x001fea0003800000 */
.L_x_417:
[----:B0-----:R-:W-:Y:S01]  /*f5c0*/  PRMT R4, R6, 0x9910, RZ ;  /* 0x0000991006047816 */ /* 0x001fe200000000ff */
[----:B-1----:R0:W-:Y:S03]  /*f5d0*/  @!P1 SYNCS.ARRIVE.TRANS64 RZ, [R15+URZ], R12 ;  /* 0x0000000c0fff99a7 */ /* 0x0021e6000800003f */
[----:B------:R-:W-:-:S13]  /*f5e0*/  ISETP.NE.AND P0, PT, R4, 0x2, PT ;  /* 0x000000020400780c */ /* 0x000fda0003f05270 */
[----:B0-----:R-:W-:Y:S05]  /*f5f0*/  @P0 BRA `(.L_x_394) ;  /* 0x0000000000040947 */ /* 0x001fea0003800000 */
[----:B------:R-:W-:Y:S01]  /*f600*/  BPT.TRAP 0x1 ;  /* 0x000000040000795c */ /* 0x000fe20000300000 */
.L_x_394:
[----:B------:R-:W-:Y:S01]  /*f610*/  IMAD R4, R5, 0x2, R8 ;  /* 0x0000000205047824 */ /* 0x000fe200078e0208 */
[----:B------:R-:W-:Y:S01]  /*f620*/  R2UR UR9, R15 ;  /* 0x000000000f0972ca */ /* 0x000fe200000e0000 */
[--C-:B------:R-:W-:Y:S01]  /*f630*/  IMAD R12, R5, 0x3000, R16.reuse ;  /* 0x00003000050c7824 */ /* 0x100fe200078e0210 */
[----:B------:R-:W-:Y:S01]  /*f640*/  UIADD3 UR4, UP0, UR22, 0xf0, URZ ;  /* 0x000000f016047890 */ /* 0x000fe2000ff1e03f */
[----:B------:R-:W-:Y:S01]  /*f650*/  IMAD R4, R4, 0xb00, RZ ;  /* 0x00000b0004047824 */ /* 0x000fe200078e02ff */
[----:B------:R-:W-:Y:S01]  /*f660*/  R2UR UR11, R14 ;  /* 0x000000000e0b72ca */ /* 0x000fe200000e0000 */
[----:B------:R-:W-:Y:S01]  /*f670*/  VIADD R2, R2, 0xffffffff ;  /* 0xffffffff02027836 */ /* 0x000fe20000000000 */
[----:B------:R-:W-:Y:S01]  /*f680*/  R2UR UR5, R12 ;  /* 0x000000000c0572ca */ /* 0x000fe200000e0000 */
[----:B------:R-:W-:Y:S01]  /*f690*/  IMAD R4, R4, 0x2, R16 ;  /* 0x0000000204047824 */ /* 0x000fe200078e0210 */
[----:B------:R-:W-:Y:S01]  /*f6a0*/  R2UR UR10, R18 ;  /* 0x00000000120a72ca */ /* 0x000fe200000e0000 */
[----:B------:R-:W-:Y:S01]  /*f6b0*/  UIADD3 UR24, UP1, UR22, 0x1f0, URZ ;  /* 0x000001f016187890 */ /* 0x000fe2000ff3e03f */
[----:B------:R-:W-:Y:S01]  /*f6c0*/  R2UR UR12, R13 ;  /* 0x000000000d0c72ca */ /* 0x000fe200000e0000 */
[----:B------:R-:W-:Y:S01]  /*f6d0*/  VIADD R5, R5, 0x1 ;  /* 0x0000000105057836 */ /* 0x000fe20000000000 */
[----:B------:R-:W-:Y:S01]  /*f6e0*/  R2UR UR8, R4 ;  /* 0x00000000040872ca */ /* 0x000fe200000e0000 */
[----:B------:R-:W-:Y:S01]  /*f6f0*/  UIADD3.X UR25, URZ, UR23, URZ, UP1, !UPT ;  /* 0x000000173f197290 */ /* 0x000fe20008ffe43f */
[----:B------:R-:W-:Y:S01]  /*f700*/  R2UR UR19, R21 ;  /* 0x00000000151372ca */ /* 0x000fe200000e0000 */
[----:B------:R-:W-:Y:S01]  /*f710*/  UMOV UR6, 0x0 ;  /* 0x0000000000067882 */ /* 0x000fe20000000000 */
[----:B------:R-:W-:Y:S01]  /*f720*/  ISETP.GT.AND P1, PT, R2, 0x1, PT ;  /* 0x000000010200780c */ /* 0x000fe20003f24270 */
[----:B------:R-:W-:Y:S01]  /*f730*/  UMOV UR7, 0x10000000 ;  /* 0x1000000000077882 */ /* 0x000fe20000000000 */
[C---:B------:R-:W-:Y:S01]  /*f740*/  ISETP.NE.AND P0, PT, R5.reuse, 0x9, PT ;  /* 0x000000090500780c */ /* 0x040fe20003f05270 */
[----:B------:R-:W-:Y:S01]  /*f750*/  UIADD3 UR14, UR5, 0x180, URZ ;  /* 0x00000180050e7890 */ /* 0x000fe2000fffe03f */
[----:B------:R-:W-:Y:S01]  /*f760*/  VIADD R18, R18, 0x20 ;  /* 0x0000002012127836 */ /* 0x000fe20000000000 */
[----:B------:R-:W-:Y:S01]  /*f770*/  UIADD3.X UR5, URZ, UR23, URZ, UP0, !UPT ;  /* 0x000000173f057290 */ /* 0x000fe200087fe43f */
[----:B------:R-:W-:Y:S01]  /*f780*/  SEL R4, RZ, 0x1, P0 ;  /* 0x00000001ff047807 */ /* 0x000fe20000000000 */
[----:B------:R-:W-:Y:S01]  /*f790*/  UMOV UR26, 0x30000 ;  /* 0x00030000001a7882 */ /* 0x000fe20000000000 */
[----:B------:R-:W-:Y:S01]  /*f7a0*/  SEL R5, R5, RZ, P0 ;  /* 0x000000ff05057207 */ /* 0x000fe20000000000 */
[----:B------:R-:W-:Y:S01]  /*f7b0*/  UIADD3 UR15, UR8, 0x1b180, URZ ;  /* 0x0001b180080f7890 */ /* 0x000fe2000fffe03f */
[----:B------:R-:W-:-:S02]  /*f7c0*/  LOP3.LUT R3, R3, R4, RZ, 0x3c, !PT ;  /* 0x0000000403037212 */ /* 0x000fc400078e3cff */
[----:B------:R-:W-:Y:S02]  /*f7d0*/  UMOV UR8, UR14 ;  /* 0x0000000e00087c82 */ /* 0x000fe40008000000 */
[----:B------:R0:W-:Y:S02]  /*f7e0*/  UTMALDG.3D [UR8], [UR4], desc[UR6] ;  /* 0x00000608040075b4 */ /* 0x0001e40008011000 */
[----:B0-----:R-:W-:Y:S01]  /*f7f0*/  UMOV UR8, UR15 ;  /* 0x0000000f00087c82 */ /* 0x001fe20008000000 */
[----:B------:R-:W-:Y:S02]  /*f800*/  UMOV UR11, UR19 ;  /* 0x00000013000b7c82 */ /* 0x000fe40008000000 */
[----:B------:R0:W-:Y:S02]  /*f810*/  UTMALDG.3D.MULTICAST [UR8], [UR24], UR26, desc[UR6] ;  /* 0x00000608180073b4 */ /* 0x0001e4000801181a */
[----:B0-----:R-:W-:Y:S05]  /*f820*/  @P1 BRA `(.L_x_395) ;  /* 0xfffffffc003c1947 */ /* 0x001fea000383ffff */
.L_x_392:
[----:B------:R-:W-:Y:S05]  /*f830*/  BSYNC B1 ;  /* 0x0000000000017941 */ /* 0x000fea0003800000 */
.L_x_391:
[----:B------:R-:W-:Y:S01]  /*f840*/  LOP3.LUT P1, RZ, R11, 0xff, RZ, 0xc0, !PT ;  /* 0x000000ff0bff7812 */ /* 0x000fe2000782c0ff */
[C---:B------:R-:W-:Y:S01]  /*f850*/  IMAD.IADD R10, R7.reuse, 0x1, R10 ;  /* 0x00000001070a7824 */ /* 0x040fe200078e020a */
[----:B------:R-:W-:Y:S01]  /*f860*/  ULDC.64 UR4, c[0x0][0x650] ;  /* 0x0001940000047ab9 */ /* 0x000fe20000000a00 */
[C---:B------:R-:W-:Y:S01]  /*f870*/  ISETP.GE.U32.AND P2, PT, R7.reuse, 0x9, PT ;  /* 0x000000090700780c */ /* 0x040fe20003f46070 */
[----:B------:R-:W-:Y:S01]  /*f880*/  BSSY B1, `(.L_x_396) ;  /* 0x000006d000017945 */ /* 0x000fe20003800000 */
[----:B------:R-:W-:Y:S01]  /*f890*/  IMAD.MOV.U32 R12, RZ, RZ, -0x1 ;  /* 0xffffffffff0c7424 */ /* 0x000fe200078e00ff */
[----:B------:R-:W-:Y:S01]  /*f8a0*/  ISETP.GT.U32.AND P0, PT, R10, 0x8, PT ;  /* 0x000000080a00780c */ /* 0x000fe20003f04070 */
[----:B------:R-:W-:Y:S01]  /*f8b0*/  IMAD.MOV.U32 R21, RZ, RZ, -0x1 ;  /* 0xffffffffff157424 */ /* 0x000fe200078e00ff */
[----:B------:R-:W-:Y:S01]  /*f8c0*/  PRMT R11, RZ, 0x7610, R11 ;  /* 0x00007610ff0b7816 */ /* 0x000fe2000000000b */
[----:B------:R-:W-:Y:S01]  /*f8d0*/  IMAD.MOV.U32 R13, RZ, RZ, -0x1 ;  /* 0xffffffffff0d7424 */ /* 0x000fe200078e00ff */
[----:B------:R-:W-:-:S03]  /*f8e0*/  ISETP.LT.U32.AND P0, PT, R7, 0x9, P0 ;  /* 0x000000090700780c */ /* 0x000fc60000701070 */
[----:B------:R-:W0:Y:S01]  /*f8f0*/  @P1 S2R R3, SR_CgaCtaId ;  /* 0x0000000000031919 */ /* 0x000e220000008800 */
[----:B------:R-:W-:-:S04]  /*f900*/  @P1 MOV R2, 0x400 ;  /* 0x0000040000021802 */ /* 0x000fc80000000f00 */
[----:B0-----:R-:W-:Y:S01]  /*f910*/  @P1 LEA R4, R3, R2, 0x18 ;  /* 0x0000000203041211 */ /* 0x001fe200078ec0ff */
[----:B------:R-:W-:-:S03]  /*f920*/  IMAD.WIDE.U32 R2, R10, 0x38e38e39, RZ ;  /* 0x38e38e390a027825 */ /* 0x000fc600078e00ff */
[----:B------:R0:W-:Y:S01]  /*f930*/  @P1 SYNCS.ARRIVE.TRANS64.A1T0 RZ, [R4+URZ+0xa8], RZ ;  /* 0x0000a8ff04ff19a7 */ /* 0x0001e2000810003f */
[----:B------:R-:W-:Y:S02]  /*f940*/  IADD3 R22, P1, R22, UR20, RZ ;  /* 0x0000001416167c10 */ /* 0x000fe4000ff3e0ff */
[----:B------:R-:W-:Y:S02]  /*f950*/  SHF.R.U32.HI R5, RZ, 0x1, R3 ;  /* 0x00000001ff057819 */ /* 0x000fe40000011603 */
[----:B------:R-:W-:Y:S02]  /*f960*/  SEL R3, RZ, 0x1, !P0 ;  /* 0x00000001ff037807 */ /* 0x000fe40004000000 */
[----:B------:R-:W-:Y:S01]  /*f970*/  IADD3.X R19, R19, UR13, RZ, P1, !PT ;  /* 0x0000000d13137c10 */ /* 0x000fe20008ffe4ff */
[----:B------:R-:W-:Y:S01]  /*f980*/  IMAD R10, R5, -0x9, R10 ;  /* 0xfffffff7050a7824 */ /* 0x000fe200078e020a */
[----:B------:R-:W-:Y:S02]  /*f990*/  ISETP.GE.U32.AND P0, PT, R22, UR4, PT ;  /* 0x0000000416007c0c */ /* 0x000fe4000bf06070 */
[----:B------:R-:W-:-:S02]  /*f9a0*/  LOP3.LUT R0, R0, R3, RZ, 0x3c, !PT ;  /* 0x0000000300007212 */ /* 0x000fc400078e3cff */
[----:B------:R-:W-:Y:S02]  /*f9b0*/  ISETP.GE.U32.AND.EX P0, PT, R19, UR5, PT, P0 ;  /* 0x0000000513007c0c */ /* 0x000fe4000bf06100 */
[----:B------:R-:W-:Y:S02]  /*f9c0*/  @P2 LOP3.LUT R0, R0, 0x1, R5, 0x78, !PT ;  /* 0x0000000100002812 */ /* 0x000fe400078e7805 */
[----:B------:R-:W-:-:S09]  /*f9d0*/  PRMT R2, RZ, 0x7610, R2 ;  /* 0x00007610ff027816 */ /* 0x000fd20000000002 */
[----:B0-----:R-:W-:Y:S05]  /*f9e0*/  @P0 BRA `(.L_x_397) ;  /* 0x0000000400580947 */ /* 0x001fea0003800000 */
[----:B------:R-:W0:Y:S01]  /*f9f0*/  S2R R14, SR_CTAID.X ;  /* 0x00000000000e7919 */ /* 0x000e220000002500 */
[----:B------:R-:W-:Y:S01]  /*fa00*/  ULDC.64 UR4, c[0x0][0x628] ;  /* 0x00018a0000047ab9 */ /* 0x000fe20000000a00 */
[----:B------:R-:W1:Y:S01]  /*fa10*/  LDC R15, c[0x0][0x144] ;  /* 0x00005100ff0f7b82 */ /* 0x000e620000000800 */
[----:B------:R-:W-:Y:S01]  /*fa20*/  ISETP.NE.U32.AND P0, PT, RZ, UR4, PT ;  /* 0x00000004ff007c0c */ /* 0x000fe2000bf05070 */
[----:B------:R-:W2:Y:S01]  /*fa30*/  S2R R12, SR_CTAID.Y ;  /* 0x00000000000c7919 */ /* 0x000ea20000002600 */
[----:B------:R-:W-:Y:S01]  /*fa40*/  ULDC UR7, c[0x0][0x630] ;  /* 0x00018c0000077ab9 */ /* 0x000fe20000000800 */
[----:B------:R-:W-:Y:S01]  /*fa50*/  ULDC UR8, c[0x0][0x150] ;  /* 0x0000540000087ab9 */ /* 0x000fe20000000800 */
[----:B------:R-:W-:Y:S01]  /*fa60*/  ISETP.NE.AND.EX P0, PT, RZ, UR5, PT, P0 ;  /* 0x00000005ff007c0c */ /* 0x000fe2000bf05300 */
[----:B------:R-:W-:Y:S02]  /*fa70*/  IMAD.MOV.U32 R2, RZ, RZ, R22 ;  /* 0x000000ffff027224 */ /* 0x000fe400078e0016 */
[----:B------:R-:W-:Y:S01]  /*fa80*/  IMAD.MOV.U32 R3, RZ, RZ, R19 ;  /* 0x000000ffff037224 */ /* 0x000fe200078e0013 */
[----:B0-----:R-:W-:-:S09]  /*fa90*/  I2FP.F32.U32 R16, R14 ;  /* 0x0000000e00107245 */ /* 0x001fd20000201000 */
[----:B------:R-:W-:Y:S05]  /*faa0*/  @!P0 BRA `(.L_x_398) ;  /* 0x0000000000288947 */ /* 0x000fea0003800000 */
[----:B------:R-:W-:Y:S02]  /*fab0*/  ULDC UR6, c[0x0][0x634] ;  /* 0x00018d0000067ab9 */ /* 0x000fe40000000800 */
[----:B------:R-:W-:-:S05]  /*fac0*/  IADD3 R3, P0, R22, UR6, RZ ;  /* 0x0000000616037c10 */ /* 0x000fca000ff1e0ff */
[----:B------:R-:W-:-:S04]  /*fad0*/  IMAD.X R13, RZ, RZ, R19, P0 ;  /* 0x000000ffff0d7224 */ /* 0x000fc800000e0613 */
[----:B------:R-:W-:-:S04]  /*fae0*/  IMAD.WIDE.U32 R4, R13, UR4, RZ ;  /* 0x000000040d047c25 */ /* 0x000fc8000f8e00ff */
[----:B------:R-:W-:-:S04]  /*faf0*/  IMAD.WIDE.U32 R4, P0, R3, UR5, R4 ;  /* 0x0000000503047c25 */ /* 0x000fc8000f800004 */
[----:B------:R-:W-:-:S04]  /*fb00*/  IMAD.WIDE.U32 R2, R3, UR4, RZ ;  /* 0x0000000403027c25 */ /* 0x000fc8000f8e00ff */
[----:B------:R-:W-:Y:S01]  /*fb10*/  IMAD.MOV.U32 R2, RZ, RZ, R5 ;  /* 0x000000ffff027224 */ /* 0x000fe200078e0005 */
[----:B------:R-:W-:Y:S01]  /*fb20*/  IADD3 RZ, P1, R3, R4, RZ ;  /* 0x0000000403ff7210 */ /* 0x000fe20007f3e0ff */
[----:B------:R-:W-:-:S04]  /*fb30*/  IMAD.X R3, RZ, RZ, RZ, P0 ;  /* 0x000000ffff037224 */ /* 0x000fc800000e06ff */
[----:B------:R-:W-:-:S08]  /*fb40*/  IMAD.WIDE.U32.X R2, R13, UR5, R2, P1 ;  /* 0x000000050d027c25 */ /* 0x000fd000088e0402 */
.L_x_398:
[----:B------:R-:W-:Y:S01]  /*fb50*/  FMUL R16, R16, UR8 ;  /* 0x0000000810107c20 */ /* 0x000fe20008400000 */
[--C-:B------:R-:W-:Y:S01]  /*fb60*/  SHF.R.U64 R13, R2, UR7, R3.reuse ;  /* 0x00000007020d7c19 */ /* 0x100fe20008001203 */
[----:B------:R-:W-:Y:S01]  /*fb70*/  ULDC.64 UR4, c[0x0][0x620] ;  /* 0x0001880000047ab9 */ /* 0x000fe20000000a00 */
[----:B------:R-:W-:Y:S01]  /*fb80*/  SHF.R.U32.HI R2, RZ, UR7, R3 ;  /* 0x00000007ff027c19 */ /* 0x000fe20008011603 */
[----:B------:R-:W-:Y:S01]  /*fb90*/  IMAD.MOV.U32 R3, RZ, RZ, R19 ;  /* 0x000000ffff037224 */ /* 0x000fe200078e0013 */
[----:B------:R-:W-:Y:S01]  /*fba0*/  IADD3 R21, P0, RZ, -R13, RZ ;  /* 0x8000000dff157210 */ /* 0x000fe20007f1e0ff */
[----:B------:R-:W0:Y:S01]  /*fbb0*/  F2I.U32.TRUNC.NTZ R16, R16 ;  /* 0x0000001000107305 */ /* 0x000e22000020f000 */
[----:B------:R-:W-:-:S03]  /*fbc0*/  ULDC.64 UR6, c[0x0][0x640] ;  /* 0x0001900000067ab9 */ /* 0x000fc60000000a00 */
[----:B------:R-:W-:Y:S01]  /*fbd0*/  IMAD.X R2, RZ, RZ, ~R2, P0 ;  /* 0x000000ffff027224 */ /* 0x000fe200000e0e02 */
[----:B------:R-:W-:-:S03]  /*fbe0*/  ISETP.NE.U32.AND P0, PT, RZ, UR6, PT ;  /* 0x00000006ff007c0c */ /* 0x000fc6000bf05070 */
[----:B------:R-:W-:Y:S01]  /*fbf0*/  IMAD R2, R2, UR4, RZ ;  /* 0x0000000402027c24 */ /* 0x000fe2000f8e02ff */
[----:B------:R-:W-:-:S03]  /*fc00*/  ISETP.NE.AND.EX P0, PT, RZ, UR7, PT, P0 ;  /* 0x00000007ff007c0c */ /* 0x000fc6000bf05300 */
[C---:B------:R-:W-:Y:S01]  /*fc10*/  IMAD R5, R21.reuse, UR5, R2 ;  /* 0x0000000515057c24 */ /* 0x040fe2000f8e0202 */
[----:B------:R-:W-:Y:S01]  /*fc20*/  ULDC UR5, c[0x0][0x154] ;  /* 0x0000550000057ab9 */ /* 0x000fe20000000800 */
[----:B------:R-:W-:Y:S02]  /*fc30*/  IMAD.MOV.U32 R2, RZ, RZ, R22 ;  /* 0x000000ffff027224 */ /* 0x000fe400078e0016 */
[----:B0-----:R-:W-:Y:S02]  /*fc40*/  IMAD.MOV R4, RZ, RZ, -R16 ;  /* 0x000000ffff047224 */ /* 0x001fe400078e0a10 */
[----:B------:R-:W-:Y:S01]  /*fc50*/  IMAD.WIDE.U32 R2, R21, UR4, R2 ;  /* 0x0000000415027c25 */ /* 0x000fe2000f8e0002 */
[----:B------:R-:W-:-:S03]  /*fc60*/  ULDC UR4, c[0x0][0x618] ;  /* 0x0001860000047ab9 */ /* 0x000fc60000000800 */
[----:B-1----:R-:W-:Y:S01]  /*fc70*/  IMAD R14, R15, R4, R14 ;  /* 0x000000040f0e7224 */ /* 0x002fe200078e020e */
[----:B--2---:R-:W-:Y:S01]  /*fc80*/  I2FP.F32.U32 R4, R12 ;  /* 0x0000000c00047245 */ /* 0x004fe20000201000 */
[----:B------:R-:W-:Y:S01]  /*fc90*/  IMAD.IADD R3, R3, 0x1, R5 ;  /* 0x0000000103037824 */ /* 0x000fe200078e0205 */
[----:B------:R-:W0:Y:S03]  /*fca0*/  LDC R15, c[0x0][0x148] ;  /* 0x00005200ff0f7b82 */ /* 0x000e260000000800 */
[----:B------:R-:W-:Y:S01]  /*fcb0*/  FMUL R4, R4, UR5 ;  /* 0x0000000504047c20 */ /* 0x000fe20008400000 */
[--C-:B------:R-:W-:Y:S02]  /*fcc0*/  SHF.R.U64 R16, R2, UR4, R3.reuse ;  /* 0x0000000402107c19 */ /* 0x100fe40008001203 */
[----:B------:R-:W-:Y:S01]  /*fcd0*/  SHF.R.U32.HI R3, RZ, UR4, R3 ;  /* 0x00000004ff037c19 */ /* 0x000fe20008011603 */
[----:B------:R-:W-:Y:S01]  /*fce0*/  ULDC UR4, c[0x0][0x608] ;  /* 0x0001820000047ab9 */ /* 0x000fe20000000800 */
[----:B------:R1:W2:Y:S02]  /*fcf0*/  F2I.U32.TRUNC.NTZ R21, R4 ;  /* 0x0000000400157305 */ /* 0x0002a4000020f000 */
[----:B------:R-:W-:-:S02]  /*fd00*/  SHF.R.U64 R20, R16, UR4, R3 ;  /* 0x0000000410147c19 */ /* 0x000fc40008001203 */
[----:B------:R-:W-:Y:S01]  /*fd10*/  SHF.R.U32.HI R3, RZ, UR4, R3 ;  /* 0x00000004ff037c19 */ /* 0x000fe20008011603 */
[----:B------:R-:W-:-:S03]  /*fd20*/  ULDC UR4, c[0x0][0x658] ;  /* 0x0001960000047ab9 */ /* 0x000fc60000000800 */
[--C-:B------:R-:W-:Y:S02]  /*fd30*/  SHF.R.U64 R18, R20, UR4, R3.reuse ;  /* 0x0000000414127c19 */ /* 0x100fe40008001203 */
[----:B------:R-:W-:-:S03]  /*fd40*/  SHF.R.U32.HI R23, RZ, UR4, R3 ;  /* 0x00000004ff177c19 */ /* 0x000fc60008011603 */
[----:B------:R-:W-:Y:S02]  /*fd50*/  IMAD.MOV.U32 R2, RZ, RZ, R18 ;  /* 0x000000ffff027224 */ /* 0x000fe400078e0012 */
[----:B------:R-:W-:Y:S01]  /*fd60*/  IMAD.MOV.U32 R3, RZ, RZ, R23 ;  /* 0x000000ffff037224 */ /* 0x000fe200078e0017 */
[----:B-12---:R-:W-:Y:S06]  /*fd70*/  @!P0 BRA `(.L_x_399) ;  /* 0x0000000000288947 */ /* 0x006fec0003800000 */
        /* <DEDUP_REMOVED lines=10> */
.L_x_399:
[----:B------:R-:W1:Y:S01]  /*fe20*/  LDC R4, c[0x0][0x65c] ;  /* 0x00019700ff047b82 */ /* 0x000e620000000800 */
[----:B------:R-:W-:Y:S01]  /*fe30*/  ULDC UR4, c[0x0][0x648] ;  /* 0x0001920000047ab9 */ /* 0x000fe20000000800 */
[----:B------:R-:W-:Y:S01]  /*fe40*/  IMAD.MOV R21, RZ, RZ, -R21 ;  /* 0x000000ffff157224 */ /* 0x000fe200078e0a15 */
[----:B------:R-:W-:Y:S01]  /*fe50*/  SHF.R.U64 R3, R2, UR4, R3 ;  /* 0x0000000402037c19 */ /* 0x000fe20008001203 */
[----:B------:R-:W-:Y:S01]  /*fe60*/  ULDC UR4, c[0x0][0x638] ;  /* 0x00018e0000047ab9 */ /* 0x000fe20000000800 */
[----:B------:R-:W-:Y:S01]  /*fe70*/  LOP3.LUT R20, R20, UR17, RZ, 0xc0, !PT ;  /* 0x0000001114147c12 */ /* 0x000fe2000f8ec0ff */
[----:B------:R-:W-:Y:S01]  /*fe80*/  ULDC UR5, c[0x0][0x610] ;  /* 0x0001840000057ab9 */ /* 0x000fe20000000800 */
[----:B------:R-:W-:Y:S02]  /*fe90*/  IMAD.MOV.U32 R2, RZ, RZ, 0x1 ;  /* 0x00000001ff027424 */ /* 0x000fe400078e00ff */
[----:B------:R-:W-:Y:S02]  /*fea0*/  IMAD.MOV R5, RZ, RZ, -R3 ;  /* 0x000000ffff057224 */ /* 0x000fe400078e0a03 */
[----:B------:R-:W-:-:S02]  /*feb0*/  IMAD R3, R3, UR18, R20 ;  /* 0x0000001203037c24 */ /* 0x000fc4000f8e0214 */
[----:B------:R-:W-:Y:S01]  /*fec0*/  IMAD R18, R5, UR4, R18 ;  /* 0x0000000405127c24 */ /* 0x000fe2000f8e0212 */
[----:B------:R-:W-:Y:S01]  /*fed0*/  ULDC UR4, c[0x0][0x600] ;  /* 0x0001800000047ab9 */ /* 0x000fe20000000800 */
[----:B-1----:R-:W-:-:S13]  /*fee0*/  ISETP.NE.AND P0, PT, R4, 0x1, PT ;  /* 0x000000010400780c */ /* 0x002fda0003f05270 */
[----:B0-----:R-:W-:Y:S01]  /*fef0*/  @P0 IMAD R14, R15, R21, R12 ;  /* 0x000000150f0e0224 */ /* 0x001fe200078e020c */
[----:B------:R-:W-:-:S03]  /*ff00*/  LOP3.LUT R15, R16, UR16, RZ, 0xc0, !PT ;  /* 0x00000010100f7c12 */ /* 0x000fc6000f8ec0ff */
[----:B------:R-:W-:Y:S02]  /*ff10*/  IMAD R14, R3, UR5, R14 ;  /* 0x00000005030e7c24 */ /* 0x000fe4000f8e020e */
[----:B------:R-:W-:-:S05]  /*ff20*/  IMAD R3, R18, UR4, R15 ;  /* 0x0000000412037c24 */ /* 0x000fca000f8e020f */
[----:B------:R-:W-:Y:S02]  /*ff30*/  SEL R21, R3, R14, !P0 ;  /* 0x0000000e03157207 */ /* 0x000fe40004000000 */
[----:B------:R-:W-:-:S07]  /*ff40*/  SEL R12, R14, R3, !P0 ;  /* 0x000000030e0c7207 */ /* 0x000fce0004000000 */
.L_x_397:
[----:B------:R-:W-:Y:S05]  /*ff50*/  BSYNC B1 ;  /* 0x0000000000017941 */ /* 0x000fea0003800000 */
.L_x_396:
[----:B------:R-:W-:-:S13]  /*ff60*/  LOP3.LUT P0, RZ, R2, 0xff, RZ, 0xc0, !PT ;  /* 0x000000ff02ff7812 */ /* 0x000fda000780c0ff */
[----:B------:R-:W-:Y:S05]  /*ff70*/  @P0 BRA `(.L_x_400) ;  /* 0xfffffff400300947 */ /* 0x000fea000383ffff */
[----:B------:R-:W-:Y:S05]  /*ff80*/  BSYNC B0 ;  /* 0x0000000000007941 */ /* 0x000fea0003800000 */
.L_x_389:
[----:B------:R-:W-:-:S03]  /*ff90*/  UMOV UR4, 0xffffffff ;  /* 0xffffffff00047882 */ /* 0x000fc60000000000 */
[----:B------:R-:W-:Y:S05]  /*ffa0*/  BRA.DIV UR4, `(.L_x_401) ;  /* 0x0000000604cc7947 */ /* 0x000fea000b800000 */
[----:B------:R-:W-:-:S13]  /*ffb0*/  ELECT P6, URZ, PT ;  /* 0x00000000003f782f */ /* 0x000fda00038c0000 */
.L_x_420:
[----:B------:R-:W-:Y:S04]  /*ffc0*/  BSSY B0, `(.L_x_402) ;  /* 0x0000058000007945 */ /* 0x000fe80003800000 */
[----:B------:R-:W-:Y:S05]  /*ffd0*/  @!P6 BRA `(.L_x_403) ;  /* 0x000000040058e947 */ /* 0x000fea0003800000 */
[----:B------:R-:W-:-:S04]  /*ffe0*/  LOP3.LUT R17, R17, 0x2, RZ, 0xfc, !PT ;  /* 0x0000000211117812 */ /* 0x000fc800078efcff */
[----:B------:R-:W-:-:S13]  /*fff0*/  ISETP.NE.AND P0, PT, R17, 0x3, PT ;  /* 0x000000031100780c */ /* 0x000fda0003f05270 */
[----:B------:R-:W-:Y:S05]  /*10000*/  @!P0 BRA `(.L_x_404) ;  /* 0x0000000000048947 */ /* 0x000fea0003800000 */
[----:B------:R-:W-:Y:S01]  /*10010*/  BPT.TRAP 0x1 ;  /* 0x000000040000795c */ /* 0x000fe20000300000 */
.L_x_404:
[----:B------:R-:W0:Y:S01]  /*10020*/  S2R R3, SR_CgaCtaId ;  /* 0x0000000000037919 */ /* 0x000e220000008800 */
[----:B------:R-:W-:-:S04]  /*10030*/  MOV R2, 0x400 ;  /* 0x0000040000027802 */ /* 0x000fc80000000f00 */
[----:B0-----:R-:W-:Y:S02]  /*10040*/  LEA R3, R3, R2, 0x18 ;  /* 0x0000000203037211 */ /* 0x001fe400078ec0ff */
[----:B------:R-:W-:-:S03]  /*10050*/  SHF.L.U32 R2, R0, 0x1f, RZ ;  /* 0x0000001f00027819 */ /* 0x000fc600000006ff */
[----:B------:R-:W-:-:S04]  /*10060*/  VIADD R3, R3, 0x48 ;  /* 0x0000004803037836 */ /* 0x000fc80000000000 */
[C---:B------:R-:W-:Y:S02]  /*10070*/  IMAD R7, R10.reuse, 0x8, R3 ;  /* 0x000000080a077824 */ /* 0x040fe400078e0203 */
[----:B------:R-:W-:Y:S02]  /*10080*/  VIADD R10, R10, 0x1 ;  /* 0x000000010a0a7836 */ /* 0x000fe40000000000 */
[----:B------:R-:W0:Y:S03]  /*10090*/  SYNCS.PHASECHK.TRANS64.TRYWAIT P0, [R7+URZ], R2 ;  /* 0x00000002070075a7 */ /* 0x000e26000800017f */
[----:B------:R-:W-:-:S04]  /*100a0*/  ISETP.NE.AND P1, PT, R10, 0x9, PT ;  /* 0x000000090a00780c */ /* 0x000fc80003f25270 */
[----:B------:R-:W-:Y:S02]  /*100b0*/  SEL R5, RZ, 0x1, P1 ;  /* 0x00000001ff057807 */ /* 0x000fe40000800000 */
[----:B------:R-:W-:Y:S02]  /*100c0*/  SEL R10, R10, RZ, P1 ;  /* 0x000000ff0a0a7207 */ /* 0x000fe40000800000 */
[----:B------:R-:W-:-:S03]  /*100d0*/  LOP3.LUT R5, R0, R5, RZ, 0x3c, !PT ;  /* 0x0000000500057212 */ /* 0x000fc600078e3cff */
[----:B------:R-:W-:Y:S01]  /*100e0*/  IMAD R9, R10, 0x8, R3 ;  /* 0x000000080a097824 */ /* 0x000fe200078e0203 */
[----:B------:R-:W-:Y:S01]  /*100f0*/  SHF.L.U32 R4, R5, 0x1f, RZ ;  /* 0x0000001f05047819 */ /* 0x000fe200000006ff */
[----:B0-----:R-:W-:Y:S06]  /*10100*/  @!P0 BRA `(.L_x_405) ;  /* 0x0000000400948947 */ /* 0x001fec0003800000 */
.L_x_421:
[----:B------:R-:W1:Y:S01]  /*10110*/  SYNCS.PHASECHK.TRANS64.TRYWAIT P0, [R9+URZ], R4 ;  /* 0x00000004090075a7 */ /* 0x000e62000800017f */
[----:B------:R-:W-:-:S05]  /*10120*/  VIADD R0, R10, 0x1 ;  /* 0x000000010a007836 */ /* 0x000fca0000000000 */
[----:B------:R-:W-:-:S04]  /*10130*/  ISETP.NE.AND P1, PT, R0, 0x9, PT ;  /* 0x000000090000780c */ /* 0x000fc80003f25270 */
[----:B0-----:R-:W-:Y:S02]  /*10140*/  SEL R2, RZ, 0x1, P1 ;  /* 0x00000001ff027807 */ /* 0x001fe40000800000 */
[----:B------:R-:W-:Y:S02]  /*10150*/  SEL R0, R0, RZ, P1 ;  /* 0x000000ff00007207 */ /* 0x000fe40000800000 */
[----:B------:R-:W-:-:S03]  /*10160*/  LOP3.LUT R7, R5, R2, RZ, 0x3c, !PT ;  /* 0x0000000205077212 */ /* 0x000fc600078e3cff */
[----:B------:R-:W-:Y:S01]  /*10170*/  IMAD R6, R0, 0x8, R3 ;  /* 0x0000000800067824 */ /* 0x000fe200078e0203 */
[----:B------:R-:W-:Y:S01]  /*10180*/  SHF.L.U32 R5, R7, 0x1f, RZ ;  /* 0x0000001f07057819 */ /* 0x000fe200000006ff */
[----:B-1----:R-:W-:Y:S06]  /*10190*/  @!P0 BRA `(.L_x_406) ;  /* 0x0000000400848947 */ /* 0x002fec0003800000 */
.L_x_422:
[----:B------:R-:W1:Y:S01]  /*101a0*/  SYNCS.PHASECHK.TRANS64.TRYWAIT P0, [R6+URZ], R5 ;  /* 0x00000005060075a7 */ /* 0x000e62000800017f */
[----:B------:R-:W-:-:S05]  /*101b0*/  VIADD R0, R0, 0x1 ;  /* 0x0000000100007836 */ /* 0x000fca0000000000 */
[----:B------:R-:W-:-:S04]  /*101c0*/  ISETP.NE.AND P1, PT, R0, 0x9, PT ;  /* 0x000000090000780c */ /* 0x000fc80003f25270 */
[----:B------:R-:W-:Y:S02]  /*101d0*/  SEL R2, RZ, 0x1, P1 ;  /* 0x00000001ff027807 */ /* 0x000fe40000800000 */
[----:B------:R-:W-:Y:S02]  /*101e0*/  SEL R0, R0, RZ, P1 ;  /* 0x000000ff00007207 */ /* 0x000fe40000800000 */
[----:B------:R-:W-:-:S03]  /*101f0*/  LOP3.LUT R7, R7, R2, RZ, 0x3c, !PT ;  /* 0x0000000207077212 */ /* 0x000fc600078e3cff */
[----:B0-----:R-:W-:Y:S01]  /*10200*/  IMAD R9, R0, 0x8, R3 ;  /* 0x0000000800097824 */ /* 0x001fe200078e0203 */
[----:B------:R-:W-:Y:S01]  /*10210*/  SHF.L.U32 R4, R7, 0x1f, RZ ;  /* 0x0000001f07047819 */ /* 0x000fe200000006ff */
[----:B-1----:R-:W-:Y:S06]  /*10220*/  @!P0 BRA `(.L_x_407) ;  /* 0x0000000400748947 */ /* 0x002fec0003800000 */
.L_x_423:
        /* <DEDUP_REMOVED lines=9> */
.L_x_424:
        /* <DEDUP_REMOVED lines=9> */
.L_x_425:
        /* <DEDUP_REMOVED lines=9> */
.L_x_426:
        /* <DEDUP_REMOVED lines=9> */
.L_x_427:
[----:B------:R-:W1:Y:S01]  /*10470*/  SYNCS.PHASECHK.TRANS64.TRYWAIT P0, [R9+URZ], R4 ;  /* 0x00000004090075a7 */ /* 0x000e62000800017f */
[----:B------:R-:W-:-:S05]  /*10480*/  VIADD R0, R0, 0x1 ;  /* 0x0000000100007836 */ /* 0x000fca0000000000 */
[----:B------:R-:W-:-:S04]  /*10490*/  ISETP.NE.AND P1, PT, R0, 0x9, PT ;  /* 0x000000090000780c */ /* 0x000fc80003f25270 */
[----:B------:R-:W-:Y:S02]  /*104a0*/  SEL R2, RZ, 0x1, P1 ;  /* 0x00000001ff027807 */ /* 0x000fe40000800000 */
[----:B------:R-:W-:Y:S02]  /*104b0*/  SEL R0, R0, RZ, P1 ;  /* 0x000000ff00007207 */ /* 0x000fe40000800000 */
[----:B------:R-:W-:Y:S01]  /*104c0*/  LOP3.LUT R2, R7, R2, RZ, 0x3c, !PT ;  /* 0x0000000207027212 */ /* 0x000fe200078e3cff */
[----:B-1----:R-:W-:Y:S06]  /*104d0*/  @!P0 BRA `(.L_x_412) ;  /* 0x00000004002c8947 */ /* 0x002fec0003800000 */
.L_x_428:
[----:B------:R-:W-:Y:S01]  /*104e0*/  IMAD R3, R0, 0x8, R3 ;  /* 0x0000000800037824 */ /* 0x000fe200078e0203 */
[----:B------:R-:W-:-:S07]  /*104f0*/  SHF.L.U32 R0, R2, 0x1f, RZ ;  /* 0x0000001f02007819 */ /* 0x000fce00000006ff */
.L_x_413:
[----:B--2---:R2:W3:Y:S02]  /*10500*/  SYNCS.PHASECHK.TRANS64.TRYWAIT P0, [R3+URZ], R0 ;  /* 0x00000000030075a7 */ /* 0x0044e4000800017f */
[----:B---3--:R-:W-:Y:S05]  /*10510*/  @!P0 NANOSLEEP.SYNCS 0x989680 ;  /* 0x009896800000895d */ /* 0x008fea0003900000 */
[----:B------:R-:W3:Y:S02]  /*10520*/  @!P0 SYNCS.PHASECHK.TRANS64 P0, [R3+URZ], R0 ;  /* 0x00000000030085a7 */ /* 0x000ee4000800007f */
[----:B---3--:R-:W-:Y:S05]  /*10530*/  @!P0 BRA `(.L_x_413) ;  /* 0xfffffffc00f08947 */ /* 0x008fea000383ffff */
.L_x_403:
[----:B------:R-:W-:Y:S05]  /*10540*/  BSYNC B0 ;  /* 0x0000000000007941 */ /* 0x000fea0003800000 */
.L_x_402:
[----:B------:R-:W-:Y:S05]  /*10550*/  EXIT ;  /* 0x000000000000794d */ /* 0x000fea0003800000 */
.L_x_22:
[----:B---3--:R3:W4:Y:S02]  /*10560*/  SYNCS.PHASECHK.TRANS64.TRYWAIT P1, [R3+URZ], R0 ;  /* 0x00000000030075a7 */ /* 0x008724000802017f */
[----:B----4-:R-:W-:Y:S05]  /*10570*/  @!P1 NANOSLEEP.SYNCS 0x989680 ;  /* 0x009896800000995d */ /* 0x010fea0003900000 */
[----:B------:R-:W4:Y:S02]  /*10580*/  @!P1 SYNCS.PHASECHK.TRANS64 P1, [R3+URZ], R0 ;  /* 0x00000000030095a7 */ /* 0x000f24000802007f */
[----:B----4-:R-:W-:Y:S05]  /*10590*/  @!P1 BRA `(.L_x_22) ;  /* 0xfffffffc00f09947 */ /* 0x010fea000383ffff */
[----:B------:R-:W-:Y:S05]  /*105a0*/  BRA `(.L_x_21) ;  /* 0xffffff1000187947 */ /* 0x000fea000383ffff */
.L_x_27:
[----:B--2---:R-:W-:-:S04]  /*105b0*/  IMAD.U32 R6, RZ, RZ, UR4 ;  /* 0x00000004ff067e24 */ /* 0x004fc8000f8e00ff */
[----:B------:R2:W3:Y:S03]  /*105c0*/  SYNCS.PHASECHK.TRANS64.TRYWAIT P1, [R6+URZ], R5 ;  /* 0x00000005060075a7 */ /* 0x0004e6000802017f */
[----:B---3--:R-:W-:Y:S05]  /*105d0*/  @!P1 NANOSLEEP.SYNCS 0x989680 ;  /* 0x009896800000995d */ /* 0x008fea0003900000 */
[----:B------:R-:W3:Y:S02]  /*105e0*/  @!P1 SYNCS.PHASECHK.TRANS64 P1, [R6+URZ], R5 ;  /* 0x00000005060095a7 */ /* 0x000ee4000802007f */
[----:B---3--:R-:W-:Y:S05]  /*105f0*/  @!P1 BRA `(.L_x_27) ;  /* 0xfffffffc00ec9947 */ /* 0x008fea000383ffff */
[----:B------:R-:W-:Y:S05]  /*10600*/  BRA `(.L_x_26) ;  /* 0xffffff2000a87947 */ /* 0x000fea000383ffff */
.L_x_390:
[----:B------:R-:W-:Y:S01]  /*10610*/  BSSY B1, `(.L_x_414) ;  /* 0x0000006000017945 */ /* 0x000fe20003800000 */
[----:B------:R-:W-:-:S07]  /*10620*/  IMAD.MOV.U32 R15, RZ, RZ, -0x1 ;  /* 0xffffffffff0f7424 */ /* 0x000fce00078e00ff */
[----:B------:R-:W-:Y:S05]  /*10630*/  WARPSYNC.COLLECTIVE R15, `(.L_x_415) ;  /* 0x000000000f0c7348 */ /* 0x000fea0003c00000 */
[----:B------:R-:W-:Y:S02]  /*10640*/  ELECT P6, UR62, PT ;  /* 0x00000000003e782f */ /* 0x000fe400038c0000 */
[----:B------:R-:W-:Y:S01]  /*10650*/  MOV R14, UR62 ;  /* 0x0000003e000e7c02 */ /* 0x000fe20008000f00 */
[----:B------:R-:W-:Y:S10]  /*10660*/  ENDCOLLECTIVE ;  /* 0x000000000000791b */ /* 0x000ff40003800000 */
.L_x_415:
[----:B------:R-:W-:Y:S05]  /*10670*/  BSYNC B1 ;  /* 0x0000000000017941 */ /* 0x000fea0003800000 */
.L_x_414:
[----:B------:R-:W-:Y:S05]  /*10680*/  BRA `(.L_x_416) ;  /* 0xffffffec00787947 */ /* 0x000fea000383ffff */
.L_x_393:
[----:B0-----:R0:W2:Y:S02]  /*10690*/  SYNCS.PHASECHK.TRANS64.TRYWAIT P0, [R15+URZ+0x48], R4 ;  /* 0x000048040f0075a7 */ /* 0x0010a4000800017f */
[----:B--2---:R-:W-:Y:S05]  /*106a0*/  @!P0 NANOSLEEP.SYNCS 0x989680 ;  /* 0x009896800000895d */ /* 0x004fea0003900000 */
[----:B------:R-:W2:Y:S02]  /*106b0*/  @!P0 SYNCS.PHASECHK.TRANS64 P0, [R15+URZ+0x48], R4 ;  /* 0x000048040f0085a7 */ /* 0x000ea4000800007f */
[----:B--2---:R-:W-:Y:S05]  /*106c0*/  @!P0 BRA `(.L_x_393) ;  /* 0xfffffffc00f08947 */ /* 0x004fea000383ffff */
[----:B------:R-:W-:Y:S05]  /*106d0*/  BRA `(.L_x_417) ;  /* 0xffffffec00b87947 */ /* 0x000fea000383ffff */
.L_x_401:
[----:B------:R-:W-:Y:S01]  /*106e0*/  BSSY B0, `(.L_x_418) ;  /* 0x0000006000007945 */ /* 0x000fe20003800000 */
[----:B------:R-:W-:-:S07]  /*106f0*/  IMAD.MOV.U32 R15, RZ, RZ, -0x1 ;  /* 0xffffffffff0f7424 */ /* 0x000fce00078e00ff */
[----:B------:R-:W-:Y:S05]  /*10700*/  WARPSYNC.COLLECTIVE R15, `(.L_x_419) ;  /* 0x000000000f0c7348 */ /* 0x000fea0003c00000 */
[----:B------:R-:W-:Y:S02]  /*10710*/  ELECT P6, UR62, PT ;  /* 0x00000000003e782f */ /* 0x000fe400038c0000 */
[----:B------:R-:W-:Y:S01]  /*10720*/  MOV R14, UR62 ;  /* 0x0000003e000e7c02 */ /* 0x000fe20008000f00 */
[----:B------:R-:W-:Y:S10]  /*10730*/  ENDCOLLECTIVE ;  /* 0x000000000000791b */ /* 0x000ff40003800000 */
.L_x_419:
[----:B------:R-:W-:Y:S05]  /*10740*/  BSYNC B0 ;  /* 0x0000000000007941 */ /* 0x000fea0003800000 */
.L_x_418:
[----:B------:R-:W-:Y:S05]  /*10750*/  BRA `(.L_x_420) ;  /* 0xfffffff800187947 */ /* 0x000fea000383ffff */
.L_x_405:
[----:B0-----:R0:W1:Y:S02]  /*10760*/  SYNCS.PHASECHK.TRANS64.TRYWAIT P0, [R7+URZ], R2 ;  /* 0x00000002070075a7 */ /* 0x001064000800017f */
[----:B-1----:R-:W-:Y:S05]  /*10770*/  @!P0 NANOSLEEP.SYNCS 0x989680 ;  /* 0x009896800000895d */ /* 0x002fea0003900000 */
[----:B------:R-:W1:Y:S02]  /*10780*/  @!P0 SYNCS.PHASECHK.TRANS64 P0, [R7+URZ], R2 ;  /* 0x00000002070085a7 */ /* 0x000e64000800007f */
[----:B-1----:R-:W-:Y:S05]  /*10790*/  @!P0 BRA `(.L_x_405) ;  /* 0xfffffffc00f08947 */ /* 0x002fea000383ffff */
[----:B------:R-:W-:Y:S05]  /*107a0*/  BRA `(.L_x_421) ;  /* 0xfffffff800587947 */ /* 0x000fea000383ffff */
.L_x_406:
[----:B0-----:R0:W1:Y:S02]  /*107b0*/  SYNCS.PHASECHK.TRANS64.TRYWAIT P0, [R9+URZ], R4 ;  /* 0x00000004090075a7 */ /* 0x001064000800017f */
[----:B-1----:R-:W-:Y:S05]  /*107c0*/  @!P0 NANOSLEEP.SYNCS 0x989680 ;  /* 0x009896800000895d */ /* 0x002fea0003900000 */
[----:B------:R-:W1:Y:S02]  /*107d0*/  @!P0 SYNCS.PHASECHK.TRANS64 P0, [R9+URZ], R4 ;  /* 0x00000004090085a7 */ /* 0x000e64000800007f */
[----:B-1----:R-:W-:Y:S05]  /*107e0*/  @!P0 BRA `(.L_x_406) ;  /* 0xfffffffc00f08947 */ /* 0x002fea000383ffff */
[----:B------:R-:W-:Y:S05]  /*107f0*/  BRA `(.L_x_422) ;  /* 0xfffffff800687947 */ /* 0x000fea000383ffff */
.L_x_407:
[----:B0-----:R0:W1:Y:S02]  /*10800*/  SYNCS.PHASECHK.TRANS64.TRYWAIT P0, [R6+URZ], R5 ;  /* 0x00000005060075a7 */ /* 0x001064000800017f */
[----:B-1----:R-:W-:Y:S05]  /*10810*/  @!P0 NANOSLEEP.SYNCS 0x989680 ;  /* 0x009896800000895d */ /* 0x002fea0003900000 */
[----:B------:R-:W1:Y:S02]  /*10820*/  @!P0 SYNCS.PHASECHK.TRANS64 P0, [R6+URZ], R5 ;  /* 0x00000005060085a7 */ /* 0x000e64000800007f */
[----:B-1----:R-:W-:Y:S05]  /*10830*/  @!P0 BRA `(.L_x_407) ;  /* 0xfffffffc00f08947 */ /* 0x002fea000383ffff */
[----:B------:R-:W-:Y:S05]  /*10840*/  BRA `(.L_x_423) ;  /* 0xfffffff800787947 */ /* 0x000fea000383ffff */
.L_x_408:
[----:B0-----:R0:W1:Y:S02]  /*10850*/  SYNCS.PHASECHK.TRANS64.TRYWAIT P0, [R9+URZ], R4 ;  /* 0x00000004090075a7 */ /* 0x001064000800017f */
[----:B-1----:R-:W-:Y:S05]  /*10860*/  @!P0 NANOSLEEP.SYNCS 0x989680 ;  /* 0x009896800000895d */ /* 0x002fea0003900000 */
[----:B------:R-:W1:Y:S02]  /*10870*/  @!P0 SYNCS.PHASECHK.TRANS64 P0, [R9+URZ], R4 ;  /* 0x00000004090085a7 */ /* 0x000e64000800007f */
[----:B-1----:R-:W-:Y:S05]  /*10880*/  @!P0 BRA `(.L_x_408) ;  /* 0xfffffffc00f08947 */ /* 0x002fea000383ffff */
[----:B------:R-:W-:Y:S05]  /*10890*/  BRA `(.L_x_424) ;  /* 0xfffffff800887947 */ /* 0x000fea000383ffff */
.L_x_409:
[----:B0-----:R0:W1:Y:S02]  /*108a0*/  SYNCS.PHASECHK.TRANS64.TRYWAIT P0, [R6+URZ], R5 ;  /* 0x00000005060075a7 */ /* 0x001064000800017f */
[----:B-1----:R-:W-:Y:S05]  /*108b0*/  @!P0 NANOSLEEP.SYNCS 0x989680 ;  /* 0x009896800000895d */ /* 0x002fea0003900000 */
[----:B------:R-:W1:Y:S02]  /*108c0*/  @!P0 SYNCS.PHASECHK.TRANS64 P0, [R6+URZ], R5 ;  /* 0x00000005060085a7 */ /* 0x000e64000800007f */
[----:B-1----:R-:W-:Y:S05]  /*108d0*/  @!P0 BRA `(.L_x_409) ;  /* 0xfffffffc00f08947 */ /* 0x002fea000383ffff */
[----:B------:R-:W-:Y:S05]  /*108e0*/  BRA `(.L_x_425) ;  /* 0xfffffff800987947 */ /* 0x000fea000383ffff */
.L_x_410:
[----:B0-----:R0:W1:Y:S02]  /*108f0*/  SYNCS.PHASECHK.TRANS64.TRYWAIT P0, [R9+URZ], R4 ;  /* 0x00000004090075a7 */ /* 0x001064000800017f */
[----:B-1----:R-:W-:Y:S05]  /*10900*/  @!P0 NANOSLEEP.SYNCS 0x989680 ;  /* 0x009896800000895d */ /* 0x002fea0003900000 */
[----:B------:R-:W1:Y:S02]  /*10910*/  @!P0 SYNCS.PHASECHK.TRANS64 P0, [R9+URZ], R4 ;  /* 0x00000004090085a7 */ /* 0x000e64000800007f */
[----:B-1----:R-:W-:Y:S05]  /*10920*/  @!P0 BRA `(.L_x_410) ;  /* 0xfffffffc00f08947 */ /* 0x002fea000383ffff */
[----:B------:R-:W-:Y:S05]  /*10930*/  BRA `(.L_x_426) ;  /* 0xfffffff800a87947 */ /* 0x000fea000383ffff */
.L_x_411:
[----:B0-----:R0:W1:Y:S02]  /*10940*/  SYNCS.PHASECHK.TRANS64.TRYWAIT P0, [R6+URZ], R5 ;  /* 0x00000005060075a7 */ /* 0x001064000800017f */
[----:B-1----:R-:W-:Y:S05]  /*10950*/  @!P0 NANOSLEEP.SYNCS 0x989680 ;  /* 0x009896800000895d */ /* 0x002fea0003900000 */
[----:B------:R-:W1:Y:S02]  /*10960*/  @!P0 SYNCS.PHASECHK.TRANS64 P0, [R6+URZ], R5 ;  /* 0x00000005060085a7 */ /* 0x000e64000800007f */
[----:B-1----:R-:W-:Y:S05]  /*10970*/  @!P0 BRA `(.L_x_411) ;  /* 0xfffffffc00f08947 */ /* 0x002fea000383ffff */
[----:B------:R-:W-:Y:S05]  /*10980*/  BRA `(.L_x_427) ;  /* 0xfffffff800b87947 */ /* 0x000fea000383ffff */
.L_x_412:
[----:B-1----:R1:W2:Y:S02]  /*10990*/  SYNCS.PHASECHK.TRANS64.TRYWAIT P0, [R9+URZ], R4 ;  /* 0x00000004090075a7 */ /* 0x0022a4000800017f */
[----:B--2---:R-:W-:Y:S05]  /*109a0*/  @!P0 NANOSLEEP.SYNCS 0x989680 ;  /* 0x009896800000895d */ /* 0x004fea0003900000 */
[----:B------:R-:W2:Y:S02]  /*109b0*/  @!P0 SYNCS.PHASECHK.TRANS64 P0, [R9+URZ], R4 ;  /* 0x00000004090085a7 */ /* 0x000ea4000800007f */
[----:B--2---:R-:W-:Y:S05]  /*109c0*/  @!P0 BRA `(.L_x_412) ;  /* 0xfffffffc00f08947 */ /* 0x004fea000383ffff */
[----:B------:R-:W-:Y:S05]  /*109d0*/  BRA `(.L_x_428) ;  /* 0xfffffff800c07947 */ /* 0x000fea000383ffff */
.L_x_429:
[----:B------:R-:W-:-:S00]  /*109e0*/  BRA `(.L_x_429) ;  /* 0xfffffffc00fc7947 */ /* 0x000fc0000383ffff */
[----:B------:R-:W-:-:S00]  /*109f0*/  NOP ;  /* 0x0000000000007918 */ /* 0x000fc00000000000 */
        /* <DEDUP_REMOVED lines=8> */
.L_x_430:


//--------------------- .nv.global.init           --------------------------
	.section	.nv.global.init,"aw",@progbits
.nv.global.init:
	.type		$str$22,@object
	.size		$str$22,($str$23 - $str$22)
$str$22:
        /*0000*/ 	.byte	0x6b, 0x5f, 0x74, 0x69, 0x6c, 0x65, 0x5f, 0x63, 0x6f, 0x75, 0x6e, 0x74, 0x20, 0x3e, 0x3d, 0x20
        /*0010*/ 	.byte	0x31, 0x00
	.type		$str$23,@object
	.size		$str$23,(__unnamed_1 - $str$23)
$str$23:
        /*0012*/ 	.byte	0x2f, 0x74, 0x6d, 0x70, 0x2f, 0x63, 0x75, 0x74, 0x6c, 0x61, 0x73, 0x73, 0x5f, 0x73, 0x77, 0x65
        /*0022*/ 	.byte	0x65, 0x70, 0x5f, 0x73, 0x72, 0x63, 0x2f, 0x69, 0x6e, 0x63, 0x6c, 0x75, 0x64, 0x65, 0x2f, 0x63
        /*0032*/ 	.byte	0x75, 0x74, 0x6c, 0x61, 0x73, 0x73, 0x2f, 0x67, 0x65, 0x6d, 0x6d, 0x2f, 0x63, 0x6f, 0x6c, 0x6c
        /*0042*/ 	.byte	0x65, 0x63, 0x74, 0x69, 0x76, 0x65, 0x2f, 0x73, 0x6d, 0x39, 0x30, 0x5f, 0x6d, 0x6d, 0x61, 0x5f
        /*0052*/ 	.byte	0x74, 0x6d, 0x61, 0x5f, 0x67, 0x6d, 0x6d, 0x61, 0x5f, 0x73, 0x73, 0x5f, 0x77, 0x61, 0x72, 0x70
        /*0062*/ 	.byte	0x73, 0x70, 0x65, 0x63, 0x69, 0x61, 0x6c, 0x69, 0x7a, 0x65, 0x64, 0x2e, 0x68, 0x70, 0x70, 0x00
	.type		__unnamed_1,@object
	.size		__unnamed_1,(.L_0 - __unnamed_1)
__unnamed_1:
        /*0072*/ 	.byte	0x76, 0x6f, 0x69, 0x64, 0x20, 0x63, 0x75, 0x74, 0x6c, 0x61, 0x73, 0x73, 0x3a, 0x3a, 0x67, 0x65
        /* <DEDUP_REMOVED lines=180> */
        /*0bc2*/ 	.byte	0x74, 0x69, 0x74, 0x79, 0x5d, 0x00
.L_0:


//--------------------- .nv.shared._ZN7cutlass13device_kernelINS_4gemm6kernel13GemmUniversalIN4cute5tupleIJiiiiEEENS1_10collective13CollectiveMmaINS1_34MainloopSm90TmaGmmaWarpSpecializedILi9ENS5_IJNS4_1CILi2EEENSA_ILi1EEESC_EEENS1_35KernelTmaWarpSpecializedCooperativeEEENS5_IJNSA_ILi192EEENSA_ILi176EEENSA_ILi32EEEEEENS_6half_tENS5_IJlSC_lEEESK_SL_NS4_8TiledMMAINS4_8MMA_AtomIJNS4_4SM904GMMA25MMA_64x16x16_F32F16F16_SSILNSP_5MajorE0ELSR_0ELNSP_7ScaleInE1ELSS_1EEEEEENS4_6LayoutISD_NS5_IJSC_NSA_ILi0EEESW_EEEEENS5_IJNS4_10UnderscoreESZ_SZ_EEEEENS4_13SM90_TMA_LOADENS4_14ComposedLayoutINS4_7SwizzleILi2ELi4ELi3EEENS4_18smem_ptr_flag_bitsILi16EEENSV_INS5_IJNSA_ILi8EEESI_EEENS5_IJSI_SC_EEEEEEEvNS4_8identityENS4_23SM90_TMA_LOAD_MULTICASTES1C_vS1D_EENS_8epilogue10collective6detail29Sm90TmaWarpSpecializedAdapterINS1H_15DefaultEpilogueISK_SL_SL_NS1G_6thread17LinearCombinationISK_Li1EffLNS1L_9ScaleType4KindE0ELNS_15FloatRoundStyleE2ESK_EENS1_15EpilogueDefaultEEEEEvvEEEEvNT_6ParamsE --------------------------
	.section	.nv.shared._ZN7cutlass13device_kernelINS_4gemm6kernel13GemmUniversalIN4cute5tupleIJiiiiEEENS1_10collective13CollectiveMmaINS1_34MainloopSm90TmaGmmaWarpSpecializedILi9ENS5_IJNS4_1CILi2EEENSA_ILi1EEESC_EEENS1_35KernelTmaWarpSpecializedCooperativeEEENS5_IJNSA_ILi192EEENSA_ILi176EEENSA_ILi32EEEEEENS_6half_tENS5_IJlSC_lEEESK_SL_NS4_8TiledMMAINS4_8MMA_AtomIJNS4_4SM904GMMA25MMA_64x16x16_F32F16F16_SSILNSP_5MajorE0ELSR_0ELNSP_7ScaleInE1ELSS_1EEEEEENS4_6LayoutISD_NS5_IJSC_NSA_ILi0EEESW_EEEEENS5_IJNS4_10UnderscoreESZ_SZ_EEEEENS4_13SM90_TMA_LOADENS4_14ComposedLayoutINS4_7SwizzleILi2ELi4ELi3EEENS4_18smem_ptr_flag_bitsILi16EEENSV_INS5_IJNSA_ILi8EEESI_EEENS5_IJSI_SC_EEEEEEEvNS4_8identityENS4_23SM90_TMA_LOAD_MULTICASTES1C_vS1D_EENS_8epilogue10collective6detail29Sm90TmaWarpSpecializedAdapterINS1H_15DefaultEpilogueISK_SL_SL_NS1G_6thread17LinearCombinationISK_Li1EffLNS1L_9ScaleType4KindE0ELNS_15FloatRoundStyleE2ESK_EENS1_15EpilogueDefaultEEEEEvvEEEEvNT_6ParamsE,"aw",@nobits
	.sectionflags	@""
	.align	16
	.zero		1024


//--------------------- .nv.shared.reserved.0     --------------------------
	.section	.nv.shared.reserved.0,"aw",@nobits
	.weak		__nv_reservedSMEM_offset_0_alias
	.size		__nv_reservedSMEM_offset_0_alias, 0, 0
	.other		__nv_reservedSMEM_offset_0_alias,@"STO_CUDA_RESERVED_SHARED STV_DEFAULT"
__nv_reservedSMEM_offset_0_alias:
	.zero		0


//--------------------- .nv.global                --------------------------
	.section	.nv.global,"aw",@nobits
.nv.global:
	.type		_ZN39_INTERNAL_4a796402_4_k_cu_25379378_95244cute1_E,@object
	.size		_ZN39_INTERNAL_4a796402_4_k_cu_25379378_95244cute1_E,(_ZN39_INTERNAL_4a796402_4_k_cu_25379378_95244cuda3std3__45__cpo6cbeginE - _ZN39_INTERNAL_4a796402_4_k_cu_25379378_95244cute1_E)
_ZN39_INTERNAL_4a796402_4_k_cu_25379378_95244cute1_E:
	.zero		1
	.type		_ZN39_INTERNAL_4a796402_4_k_cu_25379378_95244cuda3std3__45__cpo6cbeginE,@object
	.size		_ZN39_INTERNAL_4a796402_4_k_cu_25379378_95244cuda3std3__45__cpo6cbeginE,(_ZN39_INTERNAL_4a796402_4_k_cu_25379378_95244cuda3std3__48in_placeE - _ZN39_INTERNAL_4a796402_4_k_cu_25379378_95244cuda3std3__45__cpo6cbeginE)
_ZN39_INTERNAL_4a796402_4_k_cu_25379378_95244cuda3std3__45__cpo6cbeginE:
	.zero		1
	.type		_ZN39_INTERNAL_4a796402_4_k_cu_25379378_95244cuda3std3__48in_placeE,@object
	.size		_ZN39_INTERNAL_4a796402_4_k_cu_25379378_95244cuda3std3__48in_placeE,(_ZN39_INTERNAL_4a796402_4_k_cu_25379378_95244cuda3std6ranges3__45__cpo9iter_moveE - _ZN39_INTERNAL_4a796402_4_k_cu_25379378_95244cuda3std3__48in_placeE)
_ZN39_INTERNAL_4a796402_4_k_cu_25379378_95244cuda3std3__48in_placeE:
	.zero		1
	.type		_ZN39_INTERNAL_4a796402_4_k_cu_25379378_95244cuda3std6ranges3__45__cpo9iter_moveE,@object
	.size		_ZN39_INTERNAL_4a796402_4_k_cu_25379378_95244cuda3std6ranges3__45__cpo9iter_moveE,(_ZN39_INTERNAL_4a796402_4_k_cu_25379378_95244cuda3std3__45__cpo5beginE - _ZN39_INTERNAL_4a796402_4_k_cu_25379378_95244cuda3std6ranges3__45__cpo9iter_moveE)
_ZN39_INTERNAL_4a796402_4_k_cu_25379378_95244cuda3std6ranges3__45__cpo9iter_moveE:
	.zero		1
	.type		_ZN39_INTERNAL_4a796402_4_k_cu_25379378_95244cuda3std3__45__cpo5beginE,@object
	.size		_ZN39_INTERNAL_4a796402_4_k_cu_25379378_95244cuda3std3__45__cpo5beginE,(_ZN39_INTERNAL_4a796402_4_k_cu_25379378_95244cuda3std3__441_GLOBAL__N__4a796402_4_k_cu_25379378_95246ignoreE - _ZN39_INTERNAL_4a796402_4_k_cu_25379378_95244cuda3std3__45__cpo5beginE)
_ZN39_INTERNAL_4a796402_4_k_cu_25379378_95244cuda3std3__45__cpo5beginE:
	.zero		1
	.type		_ZN39_INTERNAL_4a796402_4_k_cu_25379378_95244cuda3std3__441_GLOBAL__N__4a796402_4_k_cu_25379378_95246ignoreE,@object
	.size		_ZN39_INTERNAL_4a796402_4_k_cu_25379378_95244cuda3std3__441_GLOBAL__N__4a796402_4_k_cu_25379378_95246ignoreE,(_ZN39_INTERNAL_4a796402_4_k_cu_25379378_95244cute7productE - _ZN39_INTERNAL_4a796402_4_k_cu_25379378_95244cuda3std3__441_GLOBAL__N__4a796402_4_k_cu_25379378_95246ignoreE)
_ZN39_INTERNAL_4a796402_4_k_cu_25379378_95244cuda3std3__441_GLOBAL__N__4a796402_4_k_cu_25379378_95246ignoreE:
	.zero		1
	.type		_ZN39_INTERNAL_4a796402_4_k_cu_25379378_95244cute7productE,@object
	.size		_ZN39_INTERNAL_4a796402_4_k_cu_25379378_95244cute7productE,(_ZN39_INTERNAL_4a796402_4_k_cu_25379378_95244cuda3std3__45__cpo3endE - _ZN39_INTERNAL_4a796402_4_k_cu_25379378_95244cute7productE)
_ZN39_INTERNAL_4a796402_4_k_cu_25379378_95244cute7productE:
	.zero		1
	.type		_ZN39_INTERNAL_4a796402_4_k_cu_25379378_95244cuda3std3__45__cpo3endE,@object
	.size		_ZN39_INTERNAL_4a796402_4_k_cu_25379378_95244cuda3std3__45__cpo3endE,(_ZN39_INTERNAL_4a796402_4_k_cu_25379378_95244cuda3std3__419piecewise_constructE - _ZN39_INTERNAL_4a796402_4_k_cu_25379378_95244cuda3std3__45__cpo3endE)
_ZN39_INTERNAL_4a796402_4_k_cu_25379378_95244cuda3std3__45__cpo3endE:
	.zero		1
	.type		_ZN39_INTERNAL_4a796402_4_k_cu_25379378_95244cuda3std3__419piecewise_constructE,@object
	.size		_ZN39_INTERNAL_4a796402_4_k_cu_25379378_95244cuda3std3__419piecewise_constructE,(_ZN39_INTERNAL_4a796402_4_k_cu_25379378_95244cuda3std3__45__cpo4cendE - _ZN39_INTERNAL_4a796402_4_k_cu_25379378_95244cuda3std3__419piecewise_constructE)
_ZN39_INTERNAL_4a796402_4_k_cu_25379378_95244cuda3std3__419piecewise_constructE:
	.zero		1
	.type		_ZN39_INTERNAL_4a796402_4_k_cu_25379378_95244cuda3std3__45__cpo4cendE,@object
	.size		_ZN39_INTERNAL_4a796402_4_k_cu_25379378_95244cuda3std3__45__cpo4cendE,(_ZN39_INTERNAL_4a796402_4_k_cu_25379378_95244cuda3std6ranges3__45__cpo4swapE - _ZN39_INTERNAL_4a796402_4_k_cu_25379378_95244cuda3std3__45__cpo4cendE)
_ZN39_INTERNAL_4a796402_4_k_cu_25379378_95244cuda3std3__45__cpo4cendE:
	.zero		1
	.type		_ZN39_INTERNAL_4a796402_4_k_cu_25379378_95244cuda3std6ranges3__45__cpo4swapE,@object
	.size		_ZN39_INTERNAL_4a796402_4_k_cu_25379378_95244cuda3std6ranges3__45__cpo4swapE,(.L_8 - _ZN39_INTERNAL_4a796402_4_k_cu_25379378_95244cuda3std6ranges3__45__cpo4swapE)
_ZN39_INTERNAL_4a796402_4_k_cu_25379378_95244cuda3std6ranges3__45__cpo4swapE:
	.zero		1
.L_8:


//--------------------- .nv.constant0._ZN7cutlass13device_kernelINS_4gemm6kernel13GemmUniversalIN4cute5tupleIJiiiiEEENS1_10collective13CollectiveMmaINS1_34MainloopSm90TmaGmmaWarpSpecializedILi9ENS5_IJNS4_1CILi2EEENSA_ILi1EEESC_EEENS1_35KernelTmaWarpSpecializedCooperativeEEENS5_IJNSA_ILi192EEENSA_ILi176EEENSA_ILi32EEEEEENS_6half_tENS5_IJlSC_lEEESK_SL_NS4_8TiledMMAINS4_8MMA_AtomIJNS4_4SM904GMMA25MMA_64x16x16_F32F16F16_SSILNSP_5MajorE0ELSR_0ELNSP_7ScaleInE1ELSS_1EEEEEENS4_6LayoutISD_NS5_IJSC_NSA_ILi0EEESW_EEEEENS5_IJNS4_10UnderscoreESZ_SZ_EEEEENS4_13SM90_TMA_LOADENS4_14ComposedLayoutINS4_7SwizzleILi2ELi4ELi3EEENS4_18smem_ptr_flag_bitsILi16EEENSV_INS5_IJNSA_ILi8EEESI_EEENS5_IJSI_SC_EEEEEEEvNS4_8identityENS4_23SM90_TMA_LOAD_MULTICASTES1C_vS1D_EENS_8epilogue10collective6detail29Sm90TmaWarpSpecializedAdapterINS1H_15DefaultEpilogueISK_SL_SL_NS1G_6thread17LinearCombinationISK_Li1EffLNS1L_9ScaleType4KindE0ELNS_15FloatRoundStyleE2ESK_EENS1_15EpilogueDefaultEEEEEvvEEEEvNT_6ParamsE --------------------------
	.section	.nv.constant0._ZN7cutlass13device_kernelINS_4gemm6kernel13GemmUniversalIN4cute5tupleIJiiiiEEENS1_10collective13CollectiveMmaINS1_34MainloopSm90TmaGmmaWarpSpecializedILi9ENS5_IJNS4_1CILi2EEENSA_ILi1EEESC_EEENS1_35KernelTmaWarpSpecializedCooperativeEEENS5_IJNSA_ILi192EEENSA_ILi176EEENSA_ILi32EEEEEENS_6half_tENS5_IJlSC_lEEESK_SL_NS4_8TiledMMAINS4_8MMA_AtomIJNS4_4SM904GMMA25MMA_64x16x16_F32F16F16_SSILNSP_5MajorE0ELSR_0ELNSP_7ScaleInE1ELSS_1EEEEEENS4_6LayoutISD_NS5_IJSC_NSA_ILi0EEESW_EEEEENS5_IJNS4_10UnderscoreESZ_SZ_EEEEENS4_13SM90_TMA_LOADENS4_14ComposedLayoutINS4_7SwizzleILi2ELi4ELi3EEENS4_18smem_ptr_flag_bitsILi16EEENSV_INS5_IJNSA_ILi8EEESI_EEENS5_IJSI_SC_EEEEEEEvNS4_8identityENS4_23SM90_TMA_LOAD_MULTICASTES1C_vS1D_EENS_8epilogue10collective6detail29Sm90TmaWarpSpecializedAdapterINS1H_15DefaultEpilogueISK_SL_SL_NS1G_6thread17LinearCombinationISK_Li1EffLNS1L_9ScaleType4KindE0ELNS_15FloatRoundStyleE2ESK_EENS1_15EpilogueDefaultEEEEEvvEEEEvNT_6ParamsE,"a",@progbits
	.sectionflags	@""
	.align	4
.nv.constant0._ZN7cutlass13device_kernelINS_4gemm6kernel13GemmUniversalIN4cute5tupleIJiiiiEEENS1_10collective13CollectiveMmaINS1_34MainloopSm90TmaGmmaWarpSpecializedILi9ENS5_IJNS4_1CILi2EEENSA_ILi1EEESC_EEENS1_35KernelTmaWarpSpecializedCooperativeEEENS5_IJNSA_ILi192EEENSA_ILi176EEENSA_ILi32EEEEEENS_6half_tENS5_IJlSC_lEEESK_SL_NS4_8TiledMMAINS4_8MMA_AtomIJNS4_4SM904GMMA25MMA_64x16x16_F32F16F16_SSILNSP_5MajorE0ELSR_0ELNSP_7ScaleInE1ELSS_1EEEEEENS4_6LayoutISD_NS5_IJSC_NSA_ILi0EEESW_EEEEENS5_IJNS4_10UnderscoreESZ_SZ_EEEEENS4_13SM90_TMA_LOADENS4_14ComposedLayoutINS4_7SwizzleILi2ELi4ELi3EEENS4_18smem_ptr_flag_bitsILi16EEENSV_INS5_IJNSA_ILi8EEESI_EEENS5_IJSI_SC_EEEEEEEvNS4_8identityENS4_23SM90_TMA_LOAD_MULTICASTES1C_vS1D_EENS_8epilogue10collective6detail29Sm90TmaWarpSpecializedAdapterINS1H_15DefaultEpilogueISK_SL_SL_NS1G_6thread17LinearCombinationISK_Li1EffLNS1L_9ScaleType4KindE0ELNS_15FloatRoundStyleE2ESK_EENS1_15EpilogueDefaultEEEEEvvEEEEvNT_6ParamsE:
	.zero		1664


//--------------------- SYMBOLS --------------------------

	.type		.nv.reservedSmem.offset0,@object
	.size		.nv.reservedSmem.offset0,0x4
	.type		__assertfail,@function
